	.target	sm_100a

	.elftype	@"ET_EXEC"


//--------------------- .note.nv.tkinfo           --------------------------
	.section	.note.nv.tkinfo,"",@"SHT_NOTE"
	.sectionflags	@"SHF_NOTE_NV_TKINFO"
	.tkinfo
        /*0018*/ 	.word	0x00000002
        /*0030*/ 	.string	""
        /*0030*/ 	.string	"ptxas"
        /*0030*/ 	.string	"Cuda compilation tools, release 13.0, V13.0.88"
        /*0030*/ 	.string	"Build cuda_13.0.r13.0/compiler.36424714_0"
        /*0030*/ 	.string	"-arch sm_100a -m 64 "



//--------------------- .note.nv.cuinfo           --------------------------
	.section	.note.nv.cuinfo,"",@"SHT_NOTE"
	.sectionflags	@"SHF_NOTE_NV_CUINFO"
        /*0018*/ 	.short	0x0002
        /*001a*/ 	.short	0x0064
        /*001c*/ 	.short	0x0082
	.zero		2


//--------------------- .nv.info                  --------------------------
	.section	.nv.info,"",@"SHT_CUDA_INFO"
	.align	4


	//----- nvinfo : EIATTR_REGCOUNT
	.align		4
        /*0000*/ 	.byte	0x04, 0x2f
        /*0002*/ 	.short	(.L_20 - .L_19)
	.align		4
.L_19:
        /*0004*/ 	.word	index@(_ZN7cutlass13device_kernelINS_4gemm6kernel13GemmUniversalIN4cute5tupleIJiiiiEEENS1_10collective13CollectiveMmaINS1_35MainloopSm100TmaUmmaWarpSpecializedILi6ELi2ELi4ENS5_IJNS4_1CILi1EEESB_SB_EEEEENS5_IJNSA_ILi64EEENSA_ILi256EEENSA_ILi32EEEEEENS_12float_e5m2_tENS5_IJlSB_lEEESI_SJ_NS4_8TiledMMAINS4_8MMA_AtomIJNS4_10MMA_TraitsINS4_19SM100_MMA_F8F6F4_SSEJSI_SI_fSE_SF_NS4_17integral_constantINS4_4UMMA5MajorELSQ_0EEESR_NSO_INSP_7ScaleInELSS_0EEEST_EEEEEENS4_6LayoutISC_NS5_IJNSA_ILi0EEESX_SX_EEEEENS5_IJNS4_10UnderscoreES10_S10_EEEEENS4_13SM90_TMA_LOADENS4_14ComposedLayoutINS4_7SwizzleILi1ELi4ELi3EEENS4_18smem_ptr_flag_bitsILi8EEENSW_INS5_IJNSA_ILi8EEESG_EEENS5_IJSG_SB_EEEEEEEvNS4_8identityES13_S1D_vS1E_EENS_8epilogue10collective18CollectiveEpilogueINS1G_23Sm100TmaWarpSpecializedILi4ELi2ELi32ELb0ELb0EEEJSH_NS5_IJNSW_ISE_SB_EES1L_EEESI_SJ_SI_SJ_NS1G_6fusion15FusionCallbacksIS1K_NS1N_17LinearCombinationISI_fSI_fLNS_15FloatRoundStyleE2EEESH_S1M_JEEENS4_5SM1004TMEM4LOAD26SM100_TMEM_LOAD_16dp32b32xES13_NS14_INS15_ILi2ELi4ELi3EEES18_NSW_INS5_IJS19_SE_EEENS5_IJSE_SB_EEEEEEENS4_39AutoVectorizingCopyWithAssumedAlignmentILi128EEENS4_14SM90_TMA_STOREES21_S23_S23_EEEvvEEEEvNT_6ParamsE)
        /*0008*/ 	.word	0x00000079


	//----- nvinfo : EIATTR_FRAME_SIZE
	.align		4
.L_20:
        /*000c*/ 	.byte	0x04, 0x11
        /*000e*/ 	.short	(.L_22 - .L_21)
	.align		4
.L_21:
        /*0010*/ 	.word	index@($__internal_2_$__cuda_sm10x_tcgen05_guardrail_trap_unallocated_columns_being_dealloced)
        /*0014*/ 	.word	0x00000000


	//----- nvinfo : EIATTR_FRAME_SIZE
	.align		4
.L_22:
        /*0018*/ 	.byte	0x04, 0x11
        /*001a*/ 	.short	(.L_24 - .L_23)
	.align		4
.L_23:
        /*001c*/ 	.word	index@($__internal_1_$__cuda_sm10x_tcgen05_guardrail_trap_phase_invalid_during_alloc)
        /*0020*/ 	.word	0x00000000


	//----- nvinfo : EIATTR_FRAME_SIZE
	.align		4
.L_24:
        /*0024*/ 	.byte	0x04, 0x11
        /*0026*/ 	.short	(.L_26 - .L_25)
	.align		4
.L_25:
        /*0028*/ 	.word	index@($__internal_0_$__cuda_sm10x_tcgen05_guardrail_trap_col_being_dealloced_not_returned_by_alloc)
        /*002c*/ 	.word	0x00000000


	//----- nvinfo : EIATTR_FRAME_SIZE
	.align		4
.L_26:
        /*0030*/ 	.byte	0x04, 0x11
        /*0032*/ 	.short	(.L_28 - .L_27)
	.align		4
.L_27:
        /*0034*/ 	.word	index@(_ZN7cutlass13device_kernelINS_4gemm6kernel13GemmUniversalIN4cute5tupleIJiiiiEEENS1_10collective13CollectiveMmaINS1_35MainloopSm100TmaUmmaWarpSpecializedILi6ELi2ELi4ENS5_IJNS4_1CILi1EEESB_SB_EEEEENS5_IJNSA_ILi64EEENSA_ILi256EEENSA_ILi32EEEEEENS_12float_e5m2_tENS5_IJlSB_lEEESI_SJ_NS4_8TiledMMAINS4_8MMA_AtomIJNS4_10MMA_TraitsINS4_19SM100_MMA_F8F6F4_SSEJSI_SI_fSE_SF_NS4_17integral_constantINS4_4UMMA5MajorELSQ_0EEESR_NSO_INSP_7ScaleInELSS_0EEEST_EEEEEENS4_6LayoutISC_NS5_IJNSA_ILi0EEESX_SX_EEEEENS5_IJNS4_10UnderscoreES10_S10_EEEEENS4_13SM90_TMA_LOADENS4_14ComposedLayoutINS4_7SwizzleILi1ELi4ELi3EEENS4_18smem_ptr_flag_bitsILi8EEENSW_INS5_IJNSA_ILi8EEESG_EEENS5_IJSG_SB_EEEEEEEvNS4_8identityES13_S1D_vS1E_EENS_8epilogue10collective18CollectiveEpilogueINS1G_23Sm100TmaWarpSpecializedILi4ELi2ELi32ELb0ELb0EEEJSH_NS5_IJNSW_ISE_SB_EES1L_EEESI_SJ_SI_SJ_NS1G_6fusion15FusionCallbacksIS1K_NS1N_17LinearCombinationISI_fSI_fLNS_15FloatRoundStyleE2EEESH_S1M_JEEENS4_5SM1004TMEM4LOAD26SM100_TMEM_LOAD_16dp32b32xES13_NS14_INS15_ILi2ELi4ELi3EEES18_NSW_INS5_IJS19_SE_EEENS5_IJSE_SB_EEEEEEENS4_39AutoVectorizingCopyWithAssumedAlignmentILi128EEENS4_14SM90_TMA_STOREES21_S23_S23_EEEvvEEEEvNT_6ParamsE)
        /*0038*/ 	.word	0x00000000


	//----- nvinfo : EIATTR_MIN_STACK_SIZE
	.align		4
.L_28:
        /*003c*/ 	.byte	0x04, 0x12
        /*003e*/ 	.short	(.L_30 - .L_29)
	.align		4
.L_29:
        /*0040*/ 	.word	index@(_ZN7cutlass13device_kernelINS_4gemm6kernel13GemmUniversalIN4cute5tupleIJiiiiEEENS1_10collective13CollectiveMmaINS1_35MainloopSm100TmaUmmaWarpSpecializedILi6ELi2ELi4ENS5_IJNS4_1CILi1EEESB_SB_EEEEENS5_IJNSA_ILi64EEENSA_ILi256EEENSA_ILi32EEEEEENS_12float_e5m2_tENS5_IJlSB_lEEESI_SJ_NS4_8TiledMMAINS4_8MMA_AtomIJNS4_10MMA_TraitsINS4_19SM100_MMA_F8F6F4_SSEJSI_SI_fSE_SF_NS4_17integral_constantINS4_4UMMA5MajorELSQ_0EEESR_NSO_INSP_7ScaleInELSS_0EEEST_EEEEEENS4_6LayoutISC_NS5_IJNSA_ILi0EEESX_SX_EEEEENS5_IJNS4_10UnderscoreES10_S10_EEEEENS4_13SM90_TMA_LOADENS4_14ComposedLayoutINS4_7SwizzleILi1ELi4ELi3EEENS4_18smem_ptr_flag_bitsILi8EEENSW_INS5_IJNSA_ILi8EEESG_EEENS5_IJSG_SB_EEEEEEEvNS4_8identityES13_S1D_vS1E_EENS_8epilogue10collective18CollectiveEpilogueINS1G_23Sm100TmaWarpSpecializedILi4ELi2ELi32ELb0ELb0EEEJSH_NS5_IJNSW_ISE_SB_EES1L_EEESI_SJ_SI_SJ_NS1G_6fusion15FusionCallbacksIS1K_NS1N_17LinearCombinationISI_fSI_fLNS_15FloatRoundStyleE2EEESH_S1M_JEEENS4_5SM1004TMEM4LOAD26SM100_TMEM_LOAD_16dp32b32xES13_NS14_INS15_ILi2ELi4ELi3EEES18_NSW_INS5_IJS19_SE_EEENS5_IJSE_SB_EEEEEEENS4_39AutoVectorizingCopyWithAssumedAlignmentILi128EEENS4_14SM90_TMA_STOREES21_S23_S23_EEEvvEEEEvNT_6ParamsE)
        /*0044*/ 	.word	0x00000000
.L_30:


//--------------------- .nv.compat                --------------------------
	.section	.nv.compat,"",@"SHT_CUDA_COMPAT_INFO"
	.align	4
        /*0000*/ 	.byte	0x02, 0x09, 0x01, 0x00, 0x02, 0x02, 0x02, 0x00, 0x02, 0x05, 0x05, 0x00, 0x03, 0x07, 0x01, 0x01
        /*0010*/ 	.byte	0x02, 0x03, 0x01, 0x00, 0x02, 0x06, 0x01, 0x00, 0x04, 0x0b, 0x08, 0x00, 0x09, 0x00, 0x00, 0x00
        /*0020*/ 	.byte	0x00, 0x00, 0x00, 0x00


//--------------------- .nv.info._ZN7cutlass13device_kernelINS_4gemm6kernel13GemmUniversalIN4cute5tupleIJiiiiEEENS1_10collective13CollectiveMmaINS1_35MainloopSm100TmaUmmaWarpSpecializedILi6ELi2ELi4ENS5_IJNS4_1CILi1EEESB_SB_EEEEENS5_IJNSA_ILi64EEENSA_ILi256EEENSA_ILi32EEEEEENS_12float_e5m2_tENS5_IJlSB_lEEESI_SJ_NS4_8TiledMMAINS4_8MMA_AtomIJNS4_10MMA_TraitsINS4_19SM100_MMA_F8F6F4_SSEJSI_SI_fSE_SF_NS4_17integral_constantINS4_4UMMA5MajorELSQ_0EEESR_NSO_INSP_7ScaleInELSS_0EEEST_EEEEEENS4_6LayoutISC_NS5_IJNSA_ILi0EEESX_SX_EEEEENS5_IJNS4_10UnderscoreES10_S10_EEEEENS4_13SM90_TMA_LOADENS4_14ComposedLayoutINS4_7SwizzleILi1ELi4ELi3EEENS4_18smem_ptr_flag_bitsILi8EEENSW_INS5_IJNSA_ILi8EEESG_EEENS5_IJSG_SB_EEEEEEEvNS4_8identityES13_S1D_vS1E_EENS_8epilogue10collective18CollectiveEpilogueINS1G_23Sm100TmaWarpSpecializedILi4ELi2ELi32ELb0ELb0EEEJSH_NS5_IJNSW_ISE_SB_EES1L_EEESI_SJ_SI_SJ_NS1G_6fusion15FusionCallbacksIS1K_NS1N_17LinearCombinationISI_fSI_fLNS_15FloatRoundStyleE2EEESH_S1M_JEEENS4_5SM1004TMEM4LOAD26SM100_TMEM_LOAD_16dp32b32xES13_NS14_INS15_ILi2ELi4ELi3EEES18_NSW_INS5_IJS19_SE_EEENS5_IJSE_SB_EEEEEEENS4_39AutoVectorizingCopyWithAssumedAlignmentILi128EEENS4_14SM90_TMA_STOREES21_S23_S23_EEEvvEEEEvNT_6ParamsE --------------------------
	.section	.nv.info._ZN7cutlass13device_kernelINS_4gemm6kernel13GemmUniversalIN4cute5tupleIJiiiiEEENS1_10collective13CollectiveMmaINS1_35MainloopSm100TmaUmmaWarpSpecializedILi6ELi2ELi4ENS5_IJNS4_1CILi1EEESB_SB_EEEEENS5_IJNSA_ILi64EEENSA_ILi256EEENSA_ILi32EEEEEENS_12float_e5m2_tENS5_IJlSB_lEEESI_SJ_NS4_8TiledMMAINS4_8MMA_AtomIJNS4_10MMA_TraitsINS4_19SM100_MMA_F8F6F4_SSEJSI_SI_fSE_SF_NS4_17integral_constantINS4_4UMMA5MajorELSQ_0EEESR_NSO_INSP_7ScaleInELSS_0EEEST_EEEEEENS4_6LayoutISC_NS5_IJNSA_ILi0EEESX_SX_EEEEENS5_IJNS4_10UnderscoreES10_S10_EEEEENS4_13SM90_TMA_LOADENS4_14ComposedLayoutINS4_7SwizzleILi1ELi4ELi3EEENS4_18smem_ptr_flag_bitsILi8EEENSW_INS5_IJNSA_ILi8EEESG_EEENS5_IJSG_SB_EEEEEEEvNS4_8identityES13_S1D_vS1E_EENS_8epilogue10collective18CollectiveEpilogueINS1G_23Sm100TmaWarpSpecializedILi4ELi2ELi32ELb0ELb0EEEJSH_NS5_IJNSW_ISE_SB_EES1L_EEESI_SJ_SI_SJ_NS1G_6fusion15FusionCallbacksIS1K_NS1N_17LinearCombinationISI_fSI_fLNS_15FloatRoundStyleE2EEESH_S1M_JEEENS4_5SM1004TMEM4LOAD26SM100_TMEM_LOAD_16dp32b32xES13_NS14_INS15_ILi2ELi4ELi3EEES18_NSW_INS5_IJS19_SE_EEENS5_IJSE_SB_EEEEEEENS4_39AutoVectorizingCopyWithAssumedAlignmentILi128EEENS4_14SM90_TMA_STOREES21_S23_S23_EEEvvEEEEvNT_6ParamsE,"",@"SHT_CUDA_INFO"
	.sectionflags	@""
	.align	4


	//----- nvinfo : EIATTR_CUDA_API_VERSION
	.align		4
        /*0000*/ 	.byte	0x04, 0x37
        /*0002*/ 	.short	(.L_32 - .L_31)
.L_31:
        /*0004*/ 	.word	0x00000082


	//----- nvinfo : EIATTR_KPARAM_INFO
	.align		4
.L_32:
        /*0008*/ 	.byte	0x04, 0x17
        /*000a*/ 	.short	(.L_34 - .L_33)
.L_33:
        /*000c*/ 	.word	0x00000000
        /*0010*/ 	.short	0x0000
        /*0012*/ 	.short	0x0000
        /*0014*/ 	.byte	0x00, 0xf0, 0x01, 0x20


	//----- nvinfo : EIATTR_AT_ENTRY_FRAGMENTS
	.align		4
.L_34:
        /*0018*/ 	.byte	0x04, 0x4f
        /*001a*/ 	.short	(.L_36 - .L_35)


	//   ....[0]....
.L_35:
        /*001c*/ 	.word	0x00000006


	//----- nvinfo : EIATTR_RESERVED_SMEM_USED
	.align		4
.L_36:
        /*0020*/ 	.byte	0x01, 0x41
	.zero		2


	//----- nvinfo : EIATTR_SPARSE_MMA_MASK
	.align		4
        /*0024*/ 	.byte	0x03, 0x50
        /*0026*/ 	.short	0x0000


	//----- nvinfo : EIATTR_TCGEN05_1CTA_USED
	.align		4
        /*0028*/ 	.byte	0x01, 0x51
	.zero		2


	//----- nvinfo : EIATTR_MAXREG_COUNT
	.align		4
        /*002c*/ 	.byte	0x03, 0x1b
        /*002e*/ 	.short	0x00ff


	//----- nvinfo : EIATTR_NUM_BARRIERS
	.align		4
        /*0030*/ 	.byte	0x02, 0x4c
        /*0032*/ 	.byte	0x07
	.zero		1


	//----- nvinfo : EIATTR_EXTERNS
	.align		4
        /*0034*/ 	.byte	0x04, 0x0f
        /*0036*/ 	.short	(.L_38 - .L_37)


	//   ....[0]....
	.align		4
.L_37:
        /*0038*/ 	.word	index@(__assertfail)


	//----- nvinfo : EIATTR_MERCURY_ISA_VERSION
	.align		4
.L_38:
        /*003c*/ 	.byte	0x03, 0x5f
        /*003e*/ 	.short	0x0101


	//----- nvinfo : EIATTR_INT_WARP_WIDE_INSTR_OFFSETS
	.align		4
        /*0040*/ 	.byte	0x04, 0x31
        /*0042*/ 	.short	(.L_40 - .L_39)


	//   ....[0]....
.L_39:
        /*0044*/ 	.word	0x00001e20


	//   ....[1]....
        /*0048*/ 	.word	0x00003890


	//   ....[2]....
        /*004c*/ 	.word	0x000038c0


	//   ....[3]....
        /*0050*/ 	.word	0x00003910


	//   ....[4]....
        /*0054*/ 	.word	0x00004230


	//   ....[5]....
        /*0058*/ 	.word	0x00004290


	//   ....[6]....
        /*005c*/ 	.word	0x00004370


	//   ....[7]....
        /*0060*/ 	.word	0x000043e0


	//   ....[8]....
        /*0064*/ 	.word	0x000044f0


	//   ....[9]....
        /*0068*/ 	.word	0x00004580


	//   ....[10]....
        /*006c*/ 	.word	0x00004750


	//   ....[11]....
        /*0070*/ 	.word	0x000048b0


	//----- nvinfo : EIATTR_COOP_GROUP_MASK_REGIDS
	.align		4
.L_40:
        /*0074*/ 	.byte	0x04, 0x29
        /*0076*/ 	.short	(.L_42 - .L_41)


	//   ....[0]....
.L_41:
        /*0078*/ 	.word	0xffffffff


	//   ....[1]....
        /*007c*/ 	.word	0xffffffff


	//   ....[2]....
        /*0080*/ 	.word	0xffffffff


	//   ....[3]....
        /*0084*/ 	.word	0xffffffff


	//   ....[4]....
        /*0088*/ 	.word	0xffffffff


	//   ....[5]....
        /*008c*/ 	.word	0xffffffff


	//   ....[6]....
        /*0090*/ 	.word	0xffffffff


	//   ....[7]....
        /*0094*/ 	.word	0xffffffff


	//   ....[8]....
        /*0098*/ 	.word	0xffffffff


	//   ....[9]....
        /*009c*/ 	.word	0xffffffff


	//   ....[10]....
        /*00a0*/ 	.word	0xffffffff


	//   ....[11]....
        /*00a4*/ 	.word	0xffffffff


	//   ....[12]....
        /*00a8*/ 	.word	0xffffffff


	//----- nvinfo : EIATTR_COOP_GROUP_INSTR_OFFSETS
	.align		4
.L_42:
        /*00ac*/ 	.byte	0x04, 0x28
        /*00ae*/ 	.short	(.L_44 - .L_43)


	//   ....[0]....
.L_43:
        /*00b0*/ 	.word	0x00000090


	//   ....[1]....
        /*00b4*/ 	.word	0x000004d0


	//   ....[2]....
        /*00b8*/ 	.word	0x00000680


	//   ....[3]....
        /*00bc*/ 	.word	0x00000820


	//   ....[4]....
        /*00c0*/ 	.word	0x00000920


	//   ....[5]....
        /*00c4*/ 	.word	0x00000a90


	//   ....[6]....
        /*00c8*/ 	.word	0x00000c30


	//   ....[7]....
        /*00cc*/ 	.word	0x00001d00


	//   ....[8]....
        /*00d0*/ 	.word	0x00002c00


	//   ....[9]....
        /*00d4*/ 	.word	0x00002e10


	//   ....[10]....
        /*00d8*/ 	.word	0x00002e40


	//   ....[11]....
        /*00dc*/ 	.word	0x00003780


	//   ....[12]....
        /*00e0*/ 	.word	0x000039b0


	//----- nvinfo : EIATTR_VRC_CTA_INIT_COUNT
	.align		4
.L_44:
        /*00e4*/ 	.byte	0x02, 0x4a
        /*00e6*/ 	.byte	0x80
	.zero		1


	//----- nvinfo : EIATTR_SYSCALL_OFFSETS
	.align		4
        /*00e8*/ 	.byte	0x04, 0x46
        /*00ea*/ 	.short	(.L_46 - .L_45)


	//   ....[0]....
.L_45:
        /*00ec*/ 	.word	0x00005330


	//   ....[1]....
        /*00f0*/ 	.word	0x00005470


	//   ....[2]....
        /*00f4*/ 	.word	0x00005c70


	//   ....[3]....
        /*00f8*/ 	.word	0x00006a10


	//   ....[4]....
        /*00fc*/ 	.word	0x00007770


	//   ....[5]....
        /*0100*/ 	.word	0x00008500


	//----- nvinfo : EIATTR_MBARRIER_INSTR_OFFSETS
	.align		4
.L_46:
        /*0104*/ 	.byte	0x04, 0x39
        /*0106*/ 	.short	(.L_48 - .L_47)


	//   ....[0]....
.L_47:
        /*0108*/ 	.word	0x000005b0
        /*010c*/ 	.word	0x000000ff
        /*0110*/ 	.word	0x00000000
        /*0114*/ 	.short	0x0100
        /*0116*/ 	.byte	0x05
	.zero		1


	//   ....[1]....
        /*0118*/ 	.word	0x000005c0
        /*011c*/ 	.word	0x000000ff
        /*0120*/ 	.word	0x00000030
        /*0124*/ 	.short	0x0100
        /*0126*/ 	.byte	0x05
	.zero		1


	//   ....[2]....
        /*0128*/ 	.word	0x000005d0
        /*012c*/ 	.word	0x000000ff
        /*0130*/ 	.word	0x00000008
        /*0134*/ 	.short	0x0100
        /*0136*/ 	.byte	0x05
	.zero		1


	//   ....[3]....
        /*0138*/ 	.word	0x000005e0
        /*013c*/ 	.word	0x000000ff
        /*0140*/ 	.word	0x00000038
        /*0144*/ 	.short	0x0100
        /*0146*/ 	.byte	0x05
	.zero		1


	//   ....[4]....
        /*0148*/ 	.word	0x000005f0
        /*014c*/ 	.word	0x000000ff
        /*0150*/ 	.word	0x00000010
        /*0154*/ 	.short	0x0100
        /*0156*/ 	.byte	0x05
	.zero		1


	//   ....[5]....
        /*0158*/ 	.word	0x00000600
        /*015c*/ 	.word	0x000000ff
        /*0160*/ 	.word	0x00000040
        /*0164*/ 	.short	0x0100
        /*0166*/ 	.byte	0x05
	.zero		1


	//   ....[6]....
        /*0168*/ 	.word	0x00000610
        /*016c*/ 	.word	0x000000ff
        /*0170*/ 	.word	0x00000018
        /*0174*/ 	.short	0x0100
        /*0176*/ 	.byte	0x05
	.zero		1


	//   ....[7]....
        /*0178*/ 	.word	0x00000620
        /*017c*/ 	.word	0x000000ff
        /*0180*/ 	.word	0x00000048
        /*0184*/ 	.short	0x0100
        /*0186*/ 	.byte	0x05
	.zero		1


	//   ....[8]....
        /*0188*/ 	.word	0x00000630
        /*018c*/ 	.word	0x000000ff
        /*0190*/ 	.word	0x00000020
        /*0194*/ 	.short	0x0100
        /*0196*/ 	.byte	0x05
	.zero		1


	//   ....[9]....
        /*0198*/ 	.word	0x00000640
        /*019c*/ 	.word	0x000000ff
        /*01a0*/ 	.word	0x00000050
        /*01a4*/ 	.short	0x0100
        /*01a6*/ 	.byte	0x05
	.zero		1


	//   ....[10]....
        /*01a8*/ 	.word	0x00000650
        /*01ac*/ 	.word	0x000000ff
        /*01b0*/ 	.word	0x00000028
        /*01b4*/ 	.short	0x0100
        /*01b6*/ 	.byte	0x05
	.zero		1


	//   ....[11]....
        /*01b8*/ 	.word	0x00000660
        /*01bc*/ 	.word	0x000000ff
        /*01c0*/ 	.word	0x00000058
        /*01c4*/ 	.short	0x0100
        /*01c6*/ 	.byte	0x05
	.zero		1


	//   ....[12]....
        /*01c8*/ 	.word	0x00000790
        /*01cc*/ 	.word	0x000000ff
        /*01d0*/ 	.word	0x00000060
        /*01d4*/ 	.short	0x0100
        /*01d6*/ 	.byte	0x07
	.zero		1


	//   ....[13]....
        /*01d8*/ 	.word	0x000007a0
        /*01dc*/ 	.word	0x000000ff
        /*01e0*/ 	.word	0x00000080
        /*01e4*/ 	.short	0x0100
        /*01e6*/ 	.byte	0x07
	.zero		1


	//   ....[14]....
        /*01e8*/ 	.word	0x000007b0
        /*01ec*/ 	.word	0x000000ff
        /*01f0*/ 	.word	0x00000068
        /*01f4*/ 	.short	0x0100
        /*01f6*/ 	.byte	0x07
	.zero		1


	//   ....[15]....
        /*01f8*/ 	.word	0x000007c0
        /*01fc*/ 	.word	0x000000ff
        /*0200*/ 	.word	0x00000088
        /*0204*/ 	.short	0x0100
        /*0206*/ 	.byte	0x07
	.zero		1


	//   ....[16]....
        /*0208*/ 	.word	0x000007d0
        /*020c*/ 	.word	0x000000ff
        /*0210*/ 	.word	0x00000070
        /*0214*/ 	.short	0x0100
        /*0216*/ 	.byte	0x07
	.zero		1


	//   ....[17]....
        /*0218*/ 	.word	0x000007e0
        /*021c*/ 	.word	0x000000ff
        /*0220*/ 	.word	0x00000090
        /*0224*/ 	.short	0x0100
        /*0226*/ 	.byte	0x07
	.zero		1


	//   ....[18]....
        /*0228*/ 	.word	0x000007f0
        /*022c*/ 	.word	0x000000ff
        /*0230*/ 	.word	0x00000078
        /*0234*/ 	.short	0x0100
        /*0236*/ 	.byte	0x07
	.zero		1


	//   ....[19]....
        /*0238*/ 	.word	0x00000800
        /*023c*/ 	.word	0x000000ff
        /*0240*/ 	.word	0x00000098
        /*0244*/ 	.short	0x0100
        /*0246*/ 	.byte	0x07
	.zero		1


	//   ....[20]....
        /*0248*/ 	.word	0x000008f0
        /*024c*/ 	.word	0x000000ff
        /*0250*/ 	.word	0x000000a0
        /*0254*/ 	.short	0x0100
        /*0256*/ 	.byte	0x05
	.zero		1


	//   ....[21]....
        /*0258*/ 	.word	0x00000900
        /*025c*/ 	.word	0x000000ff
        /*0260*/ 	.word	0x000000a8
        /*0264*/ 	.short	0x0100
        /*0266*/ 	.byte	0x05
	.zero		1


	//   ....[22]....
        /*0268*/ 	.word	0x00000a40
        /*026c*/ 	.word	0x000000ff
        /*0270*/ 	.word	0x000000b0
        /*0274*/ 	.short	0x0100
        /*0276*/ 	.byte	0x05
	.zero		1


	//   ....[23]....
        /*0278*/ 	.word	0x00000a50
        /*027c*/ 	.word	0x000000ff
        /*0280*/ 	.word	0x000000c0
        /*0284*/ 	.short	0x0100
        /*0286*/ 	.byte	0x05
	.zero		1


	//   ....[24]....
        /*0288*/ 	.word	0x00000a60
        /*028c*/ 	.word	0x000000ff
        /*0290*/ 	.word	0x000000b8
        /*0294*/ 	.short	0x0100
        /*0296*/ 	.byte	0x05
	.zero		1


	//   ....[25]....
        /*0298*/ 	.word	0x00000a70
        /*029c*/ 	.word	0x000000ff
        /*02a0*/ 	.word	0x000000c8
        /*02a4*/ 	.short	0x0100
        /*02a6*/ 	.byte	0x05
	.zero		1


	//   ....[26]....
        /*02a8*/ 	.word	0x00000ba0
        /*02ac*/ 	.word	0x000000ff
        /*02b0*/ 	.word	0x000000d0
        /*02b4*/ 	.short	0x0100
        /*02b6*/ 	.byte	0x07
	.zero		1


	//   ....[27]....
        /*02b8*/ 	.word	0x00000bb0
        /*02bc*/ 	.word	0x000000ff
        /*02c0*/ 	.word	0x000000f0
        /*02c4*/ 	.short	0x0100
        /*02c6*/ 	.byte	0x07
	.zero		1


	//   ....[28]....
        /*02c8*/ 	.word	0x00000bc0
        /*02cc*/ 	.word	0x000000ff
        /*02d0*/ 	.word	0x000000d8
        /*02d4*/ 	.short	0x0100
        /*02d6*/ 	.byte	0x07
	.zero		1


	//   ....[29]....
        /*02d8*/ 	.word	0x00000bd0
        /*02dc*/ 	.word	0x000000ff
        /*02e0*/ 	.word	0x000000f8
        /*02e4*/ 	.short	0x0100
        /*02e6*/ 	.byte	0x07
	.zero		1


	//   ....[30]....
        /*02e8*/ 	.word	0x00000be0
        /*02ec*/ 	.word	0x000000ff
        /*02f0*/ 	.word	0x000000e0
        /*02f4*/ 	.short	0x0100
        /*02f6*/ 	.byte	0x07
	.zero		1


	//   ....[31]....
        /*02f8*/ 	.word	0x00000bf0
        /*02fc*/ 	.word	0x000000ff
        /*0300*/ 	.word	0x00000100
        /*0304*/ 	.short	0x0100
        /*0306*/ 	.byte	0x07
	.zero		1


	//   ....[32]....
        /*0308*/ 	.word	0x00000c00
        /*030c*/ 	.word	0x000000ff
        /*0310*/ 	.word	0x000000e8
        /*0314*/ 	.short	0x0100
        /*0316*/ 	.byte	0x07
	.zero		1


	//   ....[33]....
        /*0318*/ 	.word	0x00000c10
        /*031c*/ 	.word	0x000000ff
        /*0320*/ 	.word	0x00000108
        /*0324*/ 	.short	0x0100
        /*0326*/ 	.byte	0x07
	.zero		1


	//   ....[34]....
        /*0328*/ 	.word	0x00000d00
        /*032c*/ 	.word	0x000000ff
        /*0330*/ 	.word	0x00000110
        /*0334*/ 	.short	0x0100
        /*0336*/ 	.byte	0x05
	.zero		1


	//   ....[35]....
        /*0338*/ 	.word	0x00000d10
        /*033c*/ 	.word	0x000000ff
        /*0340*/ 	.word	0x00000120
        /*0344*/ 	.short	0x0100
        /*0346*/ 	.byte	0x05
	.zero		1


	//   ....[36]....
        /*0348*/ 	.word	0x00000d20
        /*034c*/ 	.word	0x000000ff
        /*0350*/ 	.word	0x00000118
        /*0354*/ 	.short	0x0100
        /*0356*/ 	.byte	0x05
	.zero		1


	//   ....[37]....
        /*0358*/ 	.word	0x00000d30
        /*035c*/ 	.word	0x000000ff
        /*0360*/ 	.word	0x00000128
        /*0364*/ 	.short	0x0100
        /*0366*/ 	.byte	0x05
	.zero		1


	//   ....[38]....
        /*0368*/ 	.word	0x00001600
        /*036c*/ 	.word	0x00000002
        /*0370*/ 	.word	0x00000120
        /*0374*/ 	.short	0x010a
        /*0376*/ 	.byte	0xff
	.zero		1


	//   ....[39]....
        /*0378*/ 	.word	0x00001630
        /*037c*/ 	.word	0x00000002
        /*0380*/ 	.word	0x00000110
        /*0384*/ 	.short	0x0101
        /*0386*/ 	.byte	0xff
	.zero		1


	//   ....[40]....
        /*0388*/ 	.word	0x00001700
        /*038c*/ 	.word	0x000000ff
        /*0390*/ 	.word	0x00000030
        /*0394*/ 	.short	0x010a
        /*0396*/ 	.byte	0x08
	.zero		1


	//   ....[41]....
        /*0398*/ 	.word	0x000017a0
        /*039c*/ 	.word	0x000000ff
        /*03a0*/ 	.word	0x00000030
        /*03a4*/ 	.short	0x010a
        /*03a6*/ 	.byte	0x21
	.zero		1


	//   ....[42]....
        /*03a8*/ 	.word	0x000018f0
        /*03ac*/ 	.word	0x000000ff
        /*03b0*/ 	.word	0x00000030
        /*03b4*/ 	.short	0x010a
        /*03b6*/ 	.byte	0x08
	.zero		1


	//   ....[43]....
        /*03b8*/ 	.word	0x00001a00
        /*03bc*/ 	.word	0x000000ff
        /*03c0*/ 	.word	0x000000a8
        /*03c4*/ 	.short	0x0101
        /*03c6*/ 	.byte	0x04
	.zero		1


	//   ....[44]....
        /*03c8*/ 	.word	0x00001a20
        /*03cc*/ 	.word	0x000000ff
        /*03d0*/ 	.word	0x00000030
        /*03d4*/ 	.short	0x010a
        /*03d6*/ 	.byte	0x08
	.zero		1


	//   ....[45]....
        /*03d8*/ 	.word	0x00001aa0
        /*03dc*/ 	.word	0x000000ff
        /*03e0*/ 	.word	0x00000030
        /*03e4*/ 	.short	0x010a
        /*03e6*/ 	.byte	0x11
	.zero		1


	//   ....[46]....
        /*03e8*/ 	.word	0x00001bf0
        /*03ec*/ 	.word	0x000000ff
        /*03f0*/ 	.word	0x00000030
        /*03f4*/ 	.short	0x010a
        /*03f6*/ 	.byte	0x08
	.zero		1


	//   ....[47]....
        /*03f8*/ 	.word	0x00001d30
        /*03fc*/ 	.word	0x00000002
        /*0400*/ 	.word	0x000000b0
        /*0404*/ 	.short	0x010a
        /*0406*/ 	.byte	0xff
	.zero		1


	//   ....[48]....
        /*0408*/ 	.word	0x00001df0
        /*040c*/ 	.word	0x00000002
        /*0410*/ 	.word	0x00000000
        /*0414*/ 	.short	0x0101
        /*0416*/ 	.byte	0xff
	.zero		1


	//   ....[49]....
        /*0418*/ 	.word	0x00002350
        /*041c*/ 	.word	0x000000ff
        /*0420*/ 	.word	0x00000000
        /*0424*/ 	.short	0x010a
        /*0426*/ 	.byte	0x05
	.zero		1


	//   ....[50]....
        /*0428*/ 	.word	0x000023e0
        /*042c*/ 	.word	0x000000ff
        /*0430*/ 	.word	0x00000000
        /*0434*/ 	.short	0x010a
        /*0436*/ 	.byte	0x05
	.zero		1


	//   ....[51]....
        /*0438*/ 	.word	0x00002470
        /*043c*/ 	.word	0x000000ff
        /*0440*/ 	.word	0x00000000
        /*0444*/ 	.short	0x010a
        /*0446*/ 	.byte	0x05
	.zero		1


	//   ....[52]....
        /*0448*/ 	.word	0x00002500
        /*044c*/ 	.word	0x000000ff
        /*0450*/ 	.word	0x00000000
        /*0454*/ 	.short	0x010a
        /*0456*/ 	.byte	0x05
	.zero		1


	//   ....[53]....
        /*0458*/ 	.word	0x00002590
        /*045c*/ 	.word	0x000000ff
        /*0460*/ 	.word	0x00000000
        /*0464*/ 	.short	0x010a
        /*0466*/ 	.byte	0x05
	.zero		1


	//   ....[54]....
        /*0468*/ 	.word	0x00002630
        /*046c*/ 	.word	0x00000000
        /*0470*/ 	.word	0x00000000
        /*0474*/ 	.short	0x010a
        /*0476*/ 	.byte	0xff
	.zero		1


	//   ....[55]....
        /*0478*/ 	.word	0x00002750
        /*047c*/ 	.word	0x00000000
        /*0480*/ 	.word	0x00000110
        /*0484*/ 	.short	0x010a
        /*0486*/ 	.byte	0xff
	.zero		1


	//   ....[56]....
        /*0488*/ 	.word	0x000027c0
        /*048c*/ 	.word	0x00000000
        /*0490*/ 	.word	0x00000000
        /*0494*/ 	.short	0x0101
        /*0496*/ 	.byte	0xff
	.zero		1


	//   ....[57]....
        /*0498*/ 	.word	0x000027e0
        /*049c*/ 	.word	0x000000ff
        /*04a0*/ 	.word	0x000000c0
        /*04a4*/ 	.short	0x010a
        /*04a6*/ 	.byte	0x05
	.zero		1


	//   ....[58]....
        /*04a8*/ 	.word	0x00002900
        /*04ac*/ 	.word	0x00000000
        /*04b0*/ 	.word	0x000000b0
        /*04b4*/ 	.short	0x010a
        /*04b6*/ 	.byte	0xff
	.zero		1


	//   ....[59]....
        /*04b8*/ 	.word	0x00002a00
        /*04bc*/ 	.word	0x00000000
        /*04c0*/ 	.word	0x00000000
        /*04c4*/ 	.short	0x0101
        /*04c6*/ 	.byte	0xff
	.zero		1


	//   ....[60]....
        /*04c8*/ 	.word	0x00002a90
        /*04cc*/ 	.word	0x000000ff
        /*04d0*/ 	.word	0x000000c0
        /*04d4*/ 	.short	0x0106
        /*04d6*/ 	.byte	0x05
	.zero		1


	//   ....[61]....
        /*04d8*/ 	.word	0x00002ab0
        /*04dc*/ 	.word	0x000000ff
        /*04e0*/ 	.word	0x000000c0
        /*04e4*/ 	.short	0x010a
        /*04e6*/ 	.byte	0x05
	.zero		1


	//   ....[62]....
        /*04e8*/ 	.word	0x00002b40
        /*04ec*/ 	.word	0x000000ff
        /*04f0*/ 	.word	0x000000c0
        /*04f4*/ 	.short	0x0106
        /*04f6*/ 	.byte	0x04
	.zero		1


	//   ....[63]....
        /*04f8*/ 	.word	0x00002b80
        /*04fc*/ 	.word	0x00000000
        /*0500*/ 	.word	0x000000c0
        /*0504*/ 	.short	0x010a
        /*0506*/ 	.byte	0xff
	.zero		1


	//   ....[64]....
        /*0508*/ 	.word	0x00003060
        /*050c*/ 	.word	0x00000000
        /*0510*/ 	.word	0x000000b0
        /*0514*/ 	.short	0x010a
        /*0516*/ 	.byte	0xff
	.zero		1


	//   ....[65]....
        /*0518*/ 	.word	0x00003160
        /*051c*/ 	.word	0x00000003
        /*0520*/ 	.word	0x00000000
        /*0524*/ 	.short	0x0101
        /*0526*/ 	.byte	0xff
	.zero		1


	//   ....[66]....
        /*0528*/ 	.word	0x00003170
        /*052c*/ 	.word	0x000000ff
        /*0530*/ 	.word	0x00000000
        /*0534*/ 	.short	0x010a
        /*0536*/ 	.byte	0x04
	.zero		1


	//   ....[67]....
        /*0538*/ 	.word	0x00003190
        /*053c*/ 	.word	0x000000ff
        /*0540*/ 	.word	0x000000f0
        /*0544*/ 	.short	0x010a
        /*0546*/ 	.byte	0x09
	.zero		1


	//   ....[68]....
        /*0548*/ 	.word	0x000032d0
        /*054c*/ 	.word	0x000000ff
        /*0550*/ 	.word	0x00000000
        /*0554*/ 	.short	0x010a
        /*0556*/ 	.byte	0x07
	.zero		1


	//   ....[69]....
        /*0558*/ 	.word	0x00003400
        /*055c*/ 	.word	0x000000ff
        /*0560*/ 	.word	0x00000000
        /*0564*/ 	.short	0x010a
        /*0566*/ 	.byte	0x04
	.zero		1


	//   ....[70]....
        /*0568*/ 	.word	0x000035b0
        /*056c*/ 	.word	0x000000ff
        /*0570*/ 	.word	0x00000000
        /*0574*/ 	.short	0x010a
        /*0576*/ 	.byte	0x05
	.zero		1


	//   ....[71]....
        /*0578*/ 	.word	0x00003640
        /*057c*/ 	.word	0x000000ff
        /*0580*/ 	.word	0x00000000
        /*0584*/ 	.short	0x010a
        /*0586*/ 	.byte	0x05
	.zero		1


	//   ....[72]....
        /*0588*/ 	.word	0x000036d0
        /*058c*/ 	.word	0x000000ff
        /*0590*/ 	.word	0x00000000
        /*0594*/ 	.short	0x010a
        /*0596*/ 	.byte	0x05
	.zero		1


	//   ....[73]....
        /*0598*/ 	.word	0x00003760
        /*059c*/ 	.word	0x000000ff
        /*05a0*/ 	.word	0x00000000
        /*05a4*/ 	.short	0x010a
        /*05a6*/ 	.byte	0x07
	.zero		1


	//   ....[74]....
        /*05a8*/ 	.word	0x00003be0
        /*05ac*/ 	.word	0x00000000
        /*05b0*/ 	.word	0x000000b0
        /*05b4*/ 	.short	0x010a
        /*05b6*/ 	.byte	0xff
	.zero		1


	//   ....[75]....
        /*05b8*/ 	.word	0x00003ca0
        /*05bc*/ 	.word	0x00000000
        /*05c0*/ 	.word	0x00000000
        /*05c4*/ 	.short	0x0101
        /*05c6*/ 	.byte	0xff
	.zero		1


	//   ....[76]....
        /*05c8*/ 	.word	0x00003fc0
        /*05cc*/ 	.word	0x000000ff
        /*05d0*/ 	.word	0x000000a8
        /*05d4*/ 	.short	0x010a
        /*05d6*/ 	.byte	0x07
	.zero		1


	//   ....[77]....
        /*05d8*/ 	.word	0x000041b0
        /*05dc*/ 	.word	0x000000ff
        /*05e0*/ 	.word	0x00000080
        /*05e4*/ 	.short	0x010a
        /*05e6*/ 	.byte	0x07
	.zero		1


	//   ....[78]....
        /*05e8*/ 	.word	0x00004320
        /*05ec*/ 	.word	0x000000ff
        /*05f0*/ 	.word	0x00000060
        /*05f4*/ 	.short	0x010b
        /*05f6*/ 	.byte	0x07
	.zero		1


	//   ....[79]....
        /*05f8*/ 	.word	0x00004330
        /*05fc*/ 	.word	0x000000ff
        /*0600*/ 	.word	0x00000000
        /*0604*/ 	.short	0x0101
        /*0606*/ 	.byte	0x08
	.zero		1


	//   ....[80]....
        /*0608*/ 	.word	0x00004340
        /*060c*/ 	.word	0x000000ff
        /*0610*/ 	.word	0x00000088
        /*0614*/ 	.short	0x010a
        /*0616*/ 	.byte	0x07
	.zero		1


	//   ....[81]....
        /*0618*/ 	.word	0x00004490
        /*061c*/ 	.word	0x000000ff
        /*0620*/ 	.word	0x00000068
        /*0624*/ 	.short	0x010b
        /*0626*/ 	.byte	0x07
	.zero		1


	//   ....[82]....
        /*0628*/ 	.word	0x000044a0
        /*062c*/ 	.word	0x000000ff
        /*0630*/ 	.word	0x00000000
        /*0634*/ 	.short	0x0101
        /*0636*/ 	.byte	0x08
	.zero		1


	//   ....[83]....
        /*0638*/ 	.word	0x000044b0
        /*063c*/ 	.word	0x000000ff
        /*0640*/ 	.word	0x00000090
        /*0644*/ 	.short	0x010a
        /*0646*/ 	.byte	0x07
	.zero		1


	//   ....[84]....
        /*0648*/ 	.word	0x00004630
        /*064c*/ 	.word	0x000000ff
        /*0650*/ 	.word	0x00000070
        /*0654*/ 	.short	0x010b
        /*0656*/ 	.byte	0x07
	.zero		1


	//   ....[85]....
        /*0658*/ 	.word	0x00004670
        /*065c*/ 	.word	0x000000ff
        /*0660*/ 	.word	0x00000000
        /*0664*/ 	.short	0x0101
        /*0666*/ 	.byte	0x08
	.zero		1


	//   ....[86]....
        /*0668*/ 	.word	0x000046b0
        /*066c*/ 	.word	0x000000ff
        /*0670*/ 	.word	0x00000098
        /*0674*/ 	.short	0x010a
        /*0676*/ 	.byte	0x07
	.zero		1


	//   ....[87]....
        /*0678*/ 	.word	0x000048f0
        /*067c*/ 	.word	0x000000ff
        /*0680*/ 	.word	0x00000078
        /*0684*/ 	.short	0x010b
        /*0686*/ 	.byte	0x07
	.zero		1


	//   ....[88]....
        /*0688*/ 	.word	0x00004910
        /*068c*/ 	.word	0x000000ff
        /*0690*/ 	.word	0x00000000
        /*0694*/ 	.short	0x0101
        /*0696*/ 	.byte	0x0d
	.zero		1


	//   ....[89]....
        /*0698*/ 	.word	0x00004940
        /*069c*/ 	.word	0x000000ff
        /*06a0*/ 	.word	0x00000080
        /*06a4*/ 	.short	0x010a
        /*06a6*/ 	.byte	0x07
	.zero		1


	//   ....[90]....
        /*06a8*/ 	.word	0x00004960
        /*06ac*/ 	.word	0x000000ff
        /*06b0*/ 	.word	0x00000088
        /*06b4*/ 	.short	0x010a
        /*06b6*/ 	.byte	0x07
	.zero		1


	//   ....[91]....
        /*06b8*/ 	.word	0x00004980
        /*06bc*/ 	.word	0x000000ff
        /*06c0*/ 	.word	0x00000090
        /*06c4*/ 	.short	0x010a
        /*06c6*/ 	.byte	0x07
	.zero		1


	//   ....[92]....
        /*06c8*/ 	.word	0x000049c0
        /*06cc*/ 	.word	0x00000000
        /*06d0*/ 	.word	0x00000098
        /*06d4*/ 	.short	0x010a
        /*06d6*/ 	.byte	0xff
	.zero		1


	//   ....[93]....
        /*06d8*/ 	.word	0x00004d00
        /*06dc*/ 	.word	0x00000000
        /*06e0*/ 	.word	0x000000b0
        /*06e4*/ 	.short	0x010a
        /*06e6*/ 	.byte	0xff
	.zero		1


	//   ....[94]....
        /*06e8*/ 	.word	0x00004e10
        /*06ec*/ 	.word	0x00000000
        /*06f0*/ 	.word	0x00000000
        /*06f4*/ 	.short	0x0101
        /*06f6*/ 	.byte	0xff
	.zero		1


	//   ....[95]....
        /*06f8*/ 	.word	0x00005830
        /*06fc*/ 	.word	0x00000002
        /*0700*/ 	.word	0x00000060
        /*0704*/ 	.short	0x010a
        /*0706*/ 	.byte	0xff
	.zero		1


	//   ....[96]....
        /*0708*/ 	.word	0x00005870
        /*070c*/ 	.word	0x00000071
        /*0710*/ 	.word	0x000000d0
        /*0714*/ 	.short	0x010a
        /*0716*/ 	.byte	0xff
	.zero		1


	//   ....[97]....
        /*0718*/ 	.word	0x000059b0
        /*071c*/ 	.word	0x00000002
        /*0720*/ 	.word	0x00000060
        /*0724*/ 	.short	0x010a
        /*0726*/ 	.byte	0xff
	.zero		1


	//   ....[98]....
        /*0728*/ 	.word	0x00005ad0
        /*072c*/ 	.word	0x00000000
        /*0730*/ 	.word	0x00000000
        /*0734*/ 	.short	0x0101
        /*0736*/ 	.byte	0xff
	.zero		1


	//   ....[99]....
        /*0738*/ 	.word	0x00005b50
        /*073c*/ 	.word	0x00000071
        /*0740*/ 	.word	0x000000d0
        /*0744*/ 	.short	0x010a
        /*0746*/ 	.byte	0xff
	.zero		1


	//   ....[100]....
        /*0748*/ 	.word	0x000066a0
        /*074c*/ 	.word	0x00000000
        /*0750*/ 	.word	0x00000060
        /*0754*/ 	.short	0x010a
        /*0756*/ 	.byte	0xff
	.zero		1


	//   ....[101]....
        /*0758*/ 	.word	0x00006760
        /*075c*/ 	.word	0x00000000
        /*0760*/ 	.word	0x00000060
        /*0764*/ 	.short	0x010a
        /*0766*/ 	.byte	0xff
	.zero		1


	//   ....[102]....
        /*0768*/ 	.word	0x00006890
        /*076c*/ 	.word	0x00000000
        /*0770*/ 	.word	0x00000000
        /*0774*/ 	.short	0x0101
        /*0776*/ 	.byte	0xff
	.zero		1


	//   ....[103]....
        /*0778*/ 	.word	0x00007400
        /*077c*/ 	.word	0x00000000
        /*0780*/ 	.word	0x00000060
        /*0784*/ 	.short	0x010a
        /*0786*/ 	.byte	0xff
	.zero		1


	//   ....[104]....
        /*0788*/ 	.word	0x000074c0
        /*078c*/ 	.word	0x00000000
        /*0790*/ 	.word	0x00000060
        /*0794*/ 	.short	0x010a
        /*0796*/ 	.byte	0xff
	.zero		1


	//   ....[105]....
        /*0798*/ 	.word	0x000075f0
        /*079c*/ 	.word	0x00000000
        /*07a0*/ 	.word	0x00000000
        /*07a4*/ 	.short	0x0101
        /*07a6*/ 	.byte	0xff
	.zero		1


	//   ....[106]....
        /*07a8*/ 	.word	0x00008190
        /*07ac*/ 	.word	0x00000000
        /*07b0*/ 	.word	0x00000060
        /*07b4*/ 	.short	0x010a
        /*07b6*/ 	.byte	0xff
	.zero		1


	//   ....[107]....
        /*07b8*/ 	.word	0x00008250
        /*07bc*/ 	.word	0x00000000
        /*07c0*/ 	.word	0x00000060
        /*07c4*/ 	.short	0x010a
        /*07c6*/ 	.byte	0xff
	.zero		1


	//   ....[108]....
        /*07c8*/ 	.word	0x00008380
        /*07cc*/ 	.word	0x00000000
        /*07d0*/ 	.word	0x00000000
        /*07d4*/ 	.short	0x0101
        /*07d6*/ 	.byte	0xff
	.zero		1


	//   ....[109]....
        /*07d8*/ 	.word	0x000087c0
        /*07dc*/ 	.word	0x000000ff
        /*07e0*/ 	.word	0x00000000
        /*07e4*/ 	.short	0x0101
        /*07e6*/ 	.byte	0x05
	.zero		1


	//   ....[110]....
        /*07e8*/ 	.word	0x00009000
        /*07ec*/ 	.word	0x00000002
        /*07f0*/ 	.word	0x00000120
        /*07f4*/ 	.short	0x010a
        /*07f6*/ 	.byte	0xff
	.zero		1


	//   ....[111]....
        /*07f8*/ 	.word	0x00009060
        /*07fc*/ 	.word	0x00000002
        /*0800*/ 	.word	0x00000030
        /*0804*/ 	.short	0x010a
        /*0806*/ 	.byte	0xff
	.zero		1


	//   ....[112]....
        /*0808*/ 	.word	0x000090c0
        /*080c*/ 	.word	0x00000002
        /*0810*/ 	.word	0x00000030
        /*0814*/ 	.short	0x010a
        /*0816*/ 	.byte	0xff
	.zero		1


	//   ....[113]....
        /*0818*/ 	.word	0x00009110
        /*081c*/ 	.word	0x00000002
        /*0820*/ 	.word	0x000000b0
        /*0824*/ 	.short	0x010a
        /*0826*/ 	.byte	0xff
	.zero		1


	//   ....[114]....
        /*0828*/ 	.word	0x00009170
        /*082c*/ 	.word	0x00000000
        /*0830*/ 	.word	0x00000000
        /*0834*/ 	.short	0x010a
        /*0836*/ 	.byte	0xff
	.zero		1


	//   ....[115]....
        /*0838*/ 	.word	0x000091d0
        /*083c*/ 	.word	0x00000000
        /*0840*/ 	.word	0x00000000
        /*0844*/ 	.short	0x010a
        /*0846*/ 	.byte	0xff
	.zero		1


	//   ....[116]....
        /*0848*/ 	.word	0x00009230
        /*084c*/ 	.word	0x00000000
        /*0850*/ 	.word	0x00000000
        /*0854*/ 	.short	0x010a
        /*0856*/ 	.byte	0xff
	.zero		1


	//   ....[117]....
        /*0858*/ 	.word	0x00009290
        /*085c*/ 	.word	0x00000000
        /*0860*/ 	.word	0x00000000
        /*0864*/ 	.short	0x010a
        /*0866*/ 	.byte	0xff
	.zero		1


	//   ....[118]....
        /*0868*/ 	.word	0x000092f0
        /*086c*/ 	.word	0x00000000
        /*0870*/ 	.word	0x00000000
        /*0874*/ 	.short	0x010a
        /*0876*/ 	.byte	0xff
	.zero		1


	//   ....[119]....
        /*0878*/ 	.word	0x00009340
        /*087c*/ 	.word	0x00000000
        /*0880*/ 	.word	0x00000110
        /*0884*/ 	.short	0x010a
        /*0886*/ 	.byte	0xff
	.zero		1


	//   ....[120]....
        /*0888*/ 	.word	0x000093a0
        /*088c*/ 	.word	0x00000000
        /*0890*/ 	.word	0x000000c0
        /*0894*/ 	.short	0x010a
        /*0896*/ 	.byte	0xff
	.zero		1


	//   ....[121]....
        /*0898*/ 	.word	0x000093f0
        /*089c*/ 	.word	0x00000000
        /*08a0*/ 	.word	0x000000b0
        /*08a4*/ 	.short	0x010a
        /*08a6*/ 	.byte	0xff
	.zero		1


	//   ....[122]....
        /*08a8*/ 	.word	0x00009450
        /*08ac*/ 	.word	0x00000000
        /*08b0*/ 	.word	0x000000c0
        /*08b4*/ 	.short	0x010a
        /*08b6*/ 	.byte	0xff
	.zero		1


	//   ....[123]....
        /*08b8*/ 	.word	0x000094a0
        /*08bc*/ 	.word	0x00000000
        /*08c0*/ 	.word	0x000000b0
        /*08c4*/ 	.short	0x010a
        /*08c6*/ 	.byte	0xff
	.zero		1


	//   ....[124]....
        /*08c8*/ 	.word	0x00009500
        /*08cc*/ 	.word	0x00000002
        /*08d0*/ 	.word	0x000000f0
        /*08d4*/ 	.short	0x010a
        /*08d6*/ 	.byte	0xff
	.zero		1


	//   ....[125]....
        /*08d8*/ 	.word	0x00009560
        /*08dc*/ 	.word	0x00000000
        /*08e0*/ 	.word	0x00000000
        /*08e4*/ 	.short	0x010a
        /*08e6*/ 	.byte	0xff
	.zero		1


	//   ....[126]....
        /*08e8*/ 	.word	0x000095c0
        /*08ec*/ 	.word	0x00000000
        /*08f0*/ 	.word	0x00000000
        /*08f4*/ 	.short	0x010a
        /*08f6*/ 	.byte	0xff
	.zero		1


	//   ....[127]....
        /*08f8*/ 	.word	0x00009620
        /*08fc*/ 	.word	0x00000000
        /*0900*/ 	.word	0x00000000
        /*0904*/ 	.short	0x010a
        /*0906*/ 	.byte	0xff
	.zero		1


	//   ....[128]....
        /*0908*/ 	.word	0x00009680
        /*090c*/ 	.word	0x00000000
        /*0910*/ 	.word	0x00000000
        /*0914*/ 	.short	0x010a
        /*0916*/ 	.byte	0xff
	.zero		1


	//   ....[129]....
        /*0918*/ 	.word	0x000096e0
        /*091c*/ 	.word	0x00000000
        /*0920*/ 	.word	0x00000000
        /*0924*/ 	.short	0x010a
        /*0926*/ 	.byte	0xff
	.zero		1


	//   ....[130]....
        /*0928*/ 	.word	0x00009730
        /*092c*/ 	.word	0x00000000
        /*0930*/ 	.word	0x000000b0
        /*0934*/ 	.short	0x010a
        /*0936*/ 	.byte	0xff
	.zero		1


	//   ....[131]....
        /*0938*/ 	.word	0x00009790
        /*093c*/ 	.word	0x00000000
        /*0940*/ 	.word	0x000000a8
        /*0944*/ 	.short	0x010a
        /*0946*/ 	.byte	0xff
	.zero		1


	//   ....[132]....
        /*0948*/ 	.word	0x000097f0
        /*094c*/ 	.word	0x00000000
        /*0950*/ 	.word	0x00000080
        /*0954*/ 	.short	0x010a
        /*0956*/ 	.byte	0xff
	.zero		1


	//   ....[133]....
        /*0958*/ 	.word	0x00009850
        /*095c*/ 	.word	0x00000000
        /*0960*/ 	.word	0x00000088
        /*0964*/ 	.short	0x010a
        /*0966*/ 	.byte	0xff
	.zero		1


	//   ....[134]....
        /*0968*/ 	.word	0x000098b0
        /*096c*/ 	.word	0x00000000
        /*0970*/ 	.word	0x00000090
        /*0974*/ 	.short	0x010a
        /*0976*/ 	.byte	0xff
	.zero		1


	//   ....[135]....
        /*0978*/ 	.word	0x00009910
        /*097c*/ 	.word	0x00000000
        /*0980*/ 	.word	0x00000098
        /*0984*/ 	.short	0x010a
        /*0986*/ 	.byte	0xff
	.zero		1


	//   ....[136]....
        /*0988*/ 	.word	0x00009970
        /*098c*/ 	.word	0x00000000
        /*0990*/ 	.word	0x00000080
        /*0994*/ 	.short	0x010a
        /*0996*/ 	.byte	0xff
	.zero		1


	//   ....[137]....
        /*0998*/ 	.word	0x000099d0
        /*099c*/ 	.word	0x00000000
        /*09a0*/ 	.word	0x00000088
        /*09a4*/ 	.short	0x010a
        /*09a6*/ 	.byte	0xff
	.zero		1


	//   ....[138]....
        /*09a8*/ 	.word	0x00009a30
        /*09ac*/ 	.word	0x00000000
        /*09b0*/ 	.word	0x00000090
        /*09b4*/ 	.short	0x010a
        /*09b6*/ 	.byte	0xff
	.zero		1


	//   ....[139]....
        /*09b8*/ 	.word	0x00009a80
        /*09bc*/ 	.word	0x00000000
        /*09c0*/ 	.word	0x000000b0
        /*09c4*/ 	.short	0x010a
        /*09c6*/ 	.byte	0xff
	.zero		1


	//   ....[140]....
        /*09c8*/ 	.word	0x00009ad0
        /*09cc*/ 	.word	0x00000002
        /*09d0*/ 	.word	0x00000060
        /*09d4*/ 	.short	0x010a
        /*09d6*/ 	.byte	0xff
	.zero		1


	//   ....[141]....
        /*09d8*/ 	.word	0x00009b20
        /*09dc*/ 	.word	0x00000071
        /*09e0*/ 	.word	0x000000d0
        /*09e4*/ 	.short	0x010a
        /*09e6*/ 	.byte	0xff
	.zero		1


	//   ....[142]....
        /*09e8*/ 	.word	0x00009b70
        /*09ec*/ 	.word	0x00000000
        /*09f0*/ 	.word	0x00000060
        /*09f4*/ 	.short	0x010a
        /*09f6*/ 	.byte	0xff
	.zero		1


	//   ....[143]....
        /*09f8*/ 	.word	0x00009bc0
        /*09fc*/ 	.word	0x00000000
        /*0a00*/ 	.word	0x00000060
        /*0a04*/ 	.short	0x010a
        /*0a06*/ 	.byte	0xff
	.zero		1


	//   ....[144]....
        /*0a08*/ 	.word	0x00009c10
        /*0a0c*/ 	.word	0x00000000
        /*0a10*/ 	.word	0x00000060
        /*0a14*/ 	.short	0x010a
        /*0a16*/ 	.byte	0xff
	.zero		1


	//----- nvinfo : EIATTR_NUM_MBARRIERS
	.align		4
.L_48:
        /*0a18*/ 	.byte	0x03, 0x38
        /*0a1a*/ 	.short	0x0026


	//----- nvinfo : EIATTR_EXIT_INSTR_OFFSETS
	.align		4
        /*0a1c*/ 	.byte	0x04, 0x1c
        /*0a1e*/ 	.short	(.L_50 - .L_49)


	//   ....[0]....
.L_49:
        /*0a20*/ 	.word	0x00002660


	//   ....[1]....
        /*0a24*/ 	.word	0x00002b50


	//   ....[2]....
        /*0a28*/ 	.word	0x00002bb0


	//   ....[3]....
        /*0a2c*/ 	.word	0x000039c0


	//   ....[4]....
        /*0a30*/ 	.word	0x000049f0


	//   ....[5]....
        /*0a34*/ 	.word	0x00004a30


	//   ....[6]....
        /*0a38*/ 	.word	0x00008ff0


	//----- nvinfo : EIATTR_MAX_THREADS
	.align		4
.L_50:
        /*0a3c*/ 	.byte	0x04, 0x05
        /*0a3e*/ 	.short	(.L_52 - .L_51)
.L_51:
        /*0a40*/ 	.word	0x00000100
        /*0a44*/ 	.word	0x00000001
        /*0a48*/ 	.word	0x00000001


	//----- nvinfo : EIATTR_CRS_STACK_SIZE
	.align		4
.L_52:
        /*0a4c*/ 	.byte	0x04, 0x1e
        /*0a4e*/ 	.short	(.L_54 - .L_53)
.L_53:
        /*0a50*/ 	.word	0x00000000


	//----- nvinfo : EIATTR_CBANK_PARAM_SIZE
	.align		4
.L_54:
        /*0a54*/ 	.byte	0x03, 0x19
        /*0a56*/ 	.short	0x0800


	//----- nvinfo : EIATTR_PARAM_CBANK
	.align		4
        /*0a58*/ 	.byte	0x04, 0x0a
        /*0a5a*/ 	.short	(.L_56 - .L_55)
	.align		4
.L_55:
        /*0a5c*/ 	.word	index@(.nv.constant0._ZN7cutlass13device_kernelINS_4gemm6kernel13GemmUniversalIN4cute5tupleIJiiiiEEENS1_10collective13CollectiveMmaINS1_35MainloopSm100TmaUmmaWarpSpecializedILi6ELi2ELi4ENS5_IJNS4_1CILi1EEESB_SB_EEEEENS5_IJNSA_ILi64EEENSA_ILi256EEENSA_ILi32EEEEEENS_12float_e5m2_tENS5_IJlSB_lEEESI_SJ_NS4_8TiledMMAINS4_8MMA_AtomIJNS4_10MMA_TraitsINS4_19SM100_MMA_F8F6F4_SSEJSI_SI_fSE_SF_NS4_17integral_constantINS4_4UMMA5MajorELSQ_0EEESR_NSO_INSP_7ScaleInELSS_0EEEST_EEEEEENS4_6LayoutISC_NS5_IJNSA_ILi0EEESX_SX_EEEEENS5_IJNS4_10UnderscoreES10_S10_EEEEENS4_13SM90_TMA_LOADENS4_14ComposedLayoutINS4_7SwizzleILi1ELi4ELi3EEENS4_18smem_ptr_flag_bitsILi8EEENSW_INS5_IJNSA_ILi8EEESG_EEENS5_IJSG_SB_EEEEEEEvNS4_8identityES13_S1D_vS1E_EENS_8epilogue10collective18CollectiveEpilogueINS1G_23Sm100TmaWarpSpecializedILi4ELi2ELi32ELb0ELb0EEEJSH_NS5_IJNSW_ISE_SB_EES1L_EEESI_SJ_SI_SJ_NS1G_6fusion15FusionCallbacksIS1K_NS1N_17LinearCombinationISI_fSI_fLNS_15FloatRoundStyleE2EEESH_S1M_JEEENS4_5SM1004TMEM4LOAD26SM100_TMEM_LOAD_16dp32b32xES13_NS14_INS15_ILi2ELi4ELi3EEES18_NSW_INS5_IJS19_SE_EEENS5_IJSE_SB_EEEEEEENS4_39AutoVectorizingCopyWithAssumedAlignmentILi128EEENS4_14SM90_TMA_STOREES21_S23_S23_EEEvvEEEEvNT_6ParamsE)
        /*0a60*/ 	.short	0x0380
        /*0a62*/ 	.short	0x0800


	//----- nvinfo : EIATTR_SW_WAR
	.align		4
.L_56:
        /*0a64*/ 	.byte	0x04, 0x36
        /*0a66*/ 	.short	(.L_58 - .L_57)
.L_57:
        /*0a68*/ 	.word	0x00000008
.L_58:


//--------------------- .nv.callgraph             --------------------------
	.section	.nv.callgraph,"",@"SHT_CUDA_CALLGRAPH"
	.align	4
	.sectionentsize	8
	.align		4
        /*0000*/ 	.word	0x00000000
	.align		4
        /*0004*/ 	.word	0xffffffff
	.align		4
        /*0008*/ 	.word	index@(_ZN7cutlass13device_kernelINS_4gemm6kernel13GemmUniversalIN4cute5tupleIJiiiiEEENS1_10collective13CollectiveMmaINS1_35MainloopSm100TmaUmmaWarpSpecializedILi6ELi2ELi4ENS5_IJNS4_1CILi1EEESB_SB_EEEEENS5_IJNSA_ILi64EEENSA_ILi256EEENSA_ILi32EEEEEENS_12float_e5m2_tENS5_IJlSB_lEEESI_SJ_NS4_8TiledMMAINS4_8MMA_AtomIJNS4_10MMA_TraitsINS4_19SM100_MMA_F8F6F4_SSEJSI_SI_fSE_SF_NS4_17integral_constantINS4_4UMMA5MajorELSQ_0EEESR_NSO_INSP_7ScaleInELSS_0EEEST_EEEEEENS4_6LayoutISC_NS5_IJNSA_ILi0EEESX_SX_EEEEENS5_IJNS4_10UnderscoreES10_S10_EEEEENS4_13SM90_TMA_LOADENS4_14ComposedLayoutINS4_7SwizzleILi1ELi4ELi3EEENS4_18smem_ptr_flag_bitsILi8EEENSW_INS5_IJNSA_ILi8EEESG_EEENS5_IJSG_SB_EEEEEEEvNS4_8identityES13_S1D_vS1E_EENS_8epilogue10collective18CollectiveEpilogueINS1G_23Sm100TmaWarpSpecializedILi4ELi2ELi32ELb0ELb0EEEJSH_NS5_IJNSW_ISE_SB_EES1L_EEESI_SJ_SI_SJ_NS1G_6fusion15FusionCallbacksIS1K_NS1N_17LinearCombinationISI_fSI_fLNS_15FloatRoundStyleE2EEESH_S1M_JEEENS4_5SM1004TMEM4LOAD26SM100_TMEM_LOAD_16dp32b32xES13_NS14_INS15_ILi2ELi4ELi3EEES18_NSW_INS5_IJS19_SE_EEENS5_IJSE_SB_EEEEEEENS4_39AutoVectorizingCopyWithAssumedAlignmentILi128EEENS4_14SM90_TMA_STOREES21_S23_S23_EEEvvEEEEvNT_6ParamsE)
	.align		4
        /*000c*/ 	.word	index@(__assertfail)
	.align		4
        /*0010*/ 	.word	0x00000000
	.align		4
        /*0014*/ 	.word	0xfffffffe
	.align		4
        /*0018*/ 	.word	0x00000000
	.align		4
        /*001c*/ 	.word	0xfffffffd
	.align		4
        /*0020*/ 	.word	0x00000000
	.align		4
        /*0024*/ 	.word	0xfffffffc


//--------------------- .nv.constant4             --------------------------
	.section	.nv.constant4,"a",@progbits
	.align	8
	.align		8
.nv.constant4:
        /*0000*/ 	.dword	__assertfail
	.align		8
        /*0008*/ 	.dword	__unnamed_1
	.align		8
        /*0010*/ 	.dword	__unnamed_2
	.align		8
        /*0018*/ 	.dword	__unnamed_3
	.align		8
        /*0020*/ 	.dword	_ZN40_INTERNAL_44ed06a5_4_k_cu_ba29729f_303384cuda3std3__45__cpo5beginE
	.align		8
        /*0028*/ 	.dword	_ZN40_INTERNAL_44ed06a5_4_k_cu_ba29729f_303384cuda3std3__45__cpo3endE
	.align		8
        /*0030*/ 	.dword	_ZN40_INTERNAL_44ed06a5_4_k_cu_ba29729f_303384cuda3std3__45__cpo6cbeginE
	.align		8
        /*0038*/ 	.dword	_ZN40_INTERNAL_44ed06a5_4_k_cu_ba29729f_303384cuda3std3__45__cpo4cendE
	.align		8
        /*0040*/ 	.dword	_ZN40_INTERNAL_44ed06a5_4_k_cu_ba29729f_303384cuda3std3__442_GLOBAL__N__44ed06a5_4_k_cu_ba29729f_303386ignoreE
	.align		8
        /*0048*/ 	.dword	_ZN40_INTERNAL_44ed06a5_4_k_cu_ba29729f_303384cuda3std3__419piecewise_constructE
	.align		8
        /*0050*/ 	.dword	_ZN40_INTERNAL_44ed06a5_4_k_cu_ba29729f_303384cuda3std3__48in_placeE
	.align		8
        /*0058*/ 	.dword	_ZN40_INTERNAL_44ed06a5_4_k_cu_ba29729f_303384cuda3std6ranges3__45__cpo4swapE
	.align		8
        /*0060*/ 	.dword	_ZN40_INTERNAL_44ed06a5_4_k_cu_ba29729f_303384cuda3std6ranges3__45__cpo9iter_moveE
	.align		8
        /*0068*/ 	.dword	_ZN40_INTERNAL_44ed06a5_4_k_cu_ba29729f_303384cute7productE
	.align		8
        /*0070*/ 	.dword	_ZN40_INTERNAL_44ed06a5_4_k_cu_ba29729f_303384cute1_E
	.align		8
        /*0078*/ 	.dword	$str$25
	.align		8
        /*0080*/ 	.dword	$str$26
	.align		8
        /*0088*/ 	.dword	$str$27
	.align		8
        /*0090*/ 	.dword	$str$28


//--------------------- .text._ZN7cutlass13device_kernelINS_4gemm6kernel13GemmUniversalIN4cute5tupleIJiiiiEEENS1_10collective13CollectiveMmaINS1_35MainloopSm100TmaUmmaWarpSpecializedILi6ELi2ELi4ENS5_IJNS4_1CILi1EEESB_SB_EEEEENS5_IJNSA_ILi64EEENSA_ILi256EEENSA_ILi32EEEEEENS_12float_e5m2_tENS5_IJlSB_lEEESI_SJ_NS4_8TiledMMAINS4_8MMA_AtomIJNS4_10MMA_TraitsINS4_19SM100_MMA_F8F6F4_SSEJSI_SI_fSE_SF_NS4_17integral_constantINS4_4UMMA5MajorELSQ_0EEESR_NSO_INSP_7ScaleInELSS_0EEEST_EEEEEENS4_6LayoutISC_NS5_IJNSA_ILi0EEESX_SX_EEEEENS5_IJNS4_10UnderscoreES10_S10_EEEEENS4_13SM90_TMA_LOADENS4_14ComposedLayoutINS4_7SwizzleILi1ELi4ELi3EEENS4_18smem_ptr_flag_bitsILi8EEENSW_INS5_IJNSA_ILi8EEESG_EEENS5_IJSG_SB_EEEEEEEvNS4_8identityES13_S1D_vS1E_EENS_8epilogue10collective18CollectiveEpilogueINS1G_23Sm100TmaWarpSpecializedILi4ELi2ELi32ELb0ELb0EEEJSH_NS5_IJNSW_ISE_SB_EES1L_EEESI_SJ_SI_SJ_NS1G_6fusion15FusionCallbacksIS1K_NS1N_17LinearCombinationISI_fSI_fLNS_15FloatRoundStyleE2EEESH_S1M_JEEENS4_5SM1004TMEM4LOAD26SM100_TMEM_LOAD_16dp32b32xES13_NS14_INS15_ILi2ELi4ELi3EEES18_NSW_INS5_IJS19_SE_EEENS5_IJSE_SB_EEEEEEENS4_39AutoVectorizingCopyWithAssumedAlignmentILi128EEENS4_14SM90_TMA_STOREES21_S23_S23_EEEvvEEEEvNT_6ParamsE --------------------------
	.section	.text._ZN7cutlass13device_kernelINS_4gemm6kernel13GemmUniversalIN4cute5tupleIJiiiiEEENS1_10collective13CollectiveMmaINS1_35MainloopSm100TmaUmmaWarpSpecializedILi6ELi2ELi4ENS5_IJNS4_1CILi1EEESB_SB_EEEEENS5_IJNSA_ILi64EEENSA_ILi256EEENSA_ILi32EEEEEENS_12float_e5m2_tENS5_IJlSB_lEEESI_SJ_NS4_8TiledMMAINS4_8MMA_AtomIJNS4_10MMA_TraitsINS4_19SM100_MMA_F8F6F4_SSEJSI_SI_fSE_SF_NS4_17integral_constantINS4_4UMMA5MajorELSQ_0EEESR_NSO_INSP_7ScaleInELSS_0EEEST_EEEEEENS4_6LayoutISC_NS5_IJNSA_ILi0EEESX_SX_EEEEENS5_IJNS4_10UnderscoreES10_S10_EEEEENS4_13SM90_TMA_LOADENS4_14ComposedLayoutINS4_7SwizzleILi1ELi4ELi3EEENS4_18smem_ptr_flag_bitsILi8EEENSW_INS5_IJNSA_ILi8EEESG_EEENS5_IJSG_SB_EEEEEEEvNS4_8identityES13_S1D_vS1E_EENS_8epilogue10collective18CollectiveEpilogueINS1G_23Sm100TmaWarpSpecializedILi4ELi2ELi32ELb0ELb0EEEJSH_NS5_IJNSW_ISE_SB_EES1L_EEESI_SJ_SI_SJ_NS1G_6fusion15FusionCallbacksIS1K_NS1N_17LinearCombinationISI_fSI_fLNS_15FloatRoundStyleE2EEESH_S1M_JEEENS4_5SM1004TMEM4LOAD26SM100_TMEM_LOAD_16dp32b32xES13_NS14_INS15_ILi2ELi4ELi3EEES18_NSW_INS5_IJS19_SE_EEENS5_IJSE_SB_EEEEEEENS4_39AutoVectorizingCopyWithAssumedAlignmentILi128EEENS4_14SM90_TMA_STOREES21_S23_S23_EEEvvEEEEvNT_6ParamsE,"ax",@progbits
	.align	128
.text._ZN7cutlass13device_kernelINS_4gemm6kernel13GemmUniversalIN4cute5tupleIJiiiiEEENS1_10collective13CollectiveMmaINS1_35MainloopSm100TmaUmmaWarpSpecializedILi6ELi2ELi4ENS5_IJNS4_1CILi1EEESB_SB_EEEEENS5_IJNSA_ILi64EEENSA_ILi256EEENSA_ILi32EEEEEENS_12float_e5m2_tENS5_IJlSB_lEEESI_SJ_NS4_8TiledMMAINS4_8MMA_AtomIJNS4_10MMA_TraitsINS4_19SM100_MMA_F8F6F4_SSEJSI_SI_fSE_SF_NS4_17integral_constantINS4_4UMMA5MajorELSQ_0EEESR_NSO_INSP_7ScaleInELSS_0EEEST_EEEEEENS4_6LayoutISC_NS5_IJNSA_ILi0EEESX_SX_EEEEENS5_IJNS4_10UnderscoreES10_S10_EEEEENS4_13SM90_TMA_LOADENS4_14ComposedLayoutINS4_7SwizzleILi1ELi4ELi3EEENS4_18smem_ptr_flag_bitsILi8EEENSW_INS5_IJNSA_ILi8EEESG_EEENS5_IJSG_SB_EEEEEEEvNS4_8identityES13_S1D_vS1E_EENS_8epilogue10collective18CollectiveEpilogueINS1G_23Sm100TmaWarpSpecializedILi4ELi2ELi32ELb0ELb0EEEJSH_NS5_IJNSW_ISE_SB_EES1L_EEESI_SJ_SI_SJ_NS1G_6fusion15FusionCallbacksIS1K_NS1N_17LinearCombinationISI_fSI_fLNS_15FloatRoundStyleE2EEESH_S1M_JEEENS4_5SM1004TMEM4LOAD26SM100_TMEM_LOAD_16dp32b32xES13_NS14_INS15_ILi2ELi4ELi3EEES18_NSW_INS5_IJS19_SE_EEENS5_IJSE_SB_EEEEEEENS4_39AutoVectorizingCopyWithAssumedAlignmentILi128EEENS4_14SM90_TMA_STOREES21_S23_S23_EEEvvEEEEvNT_6ParamsE:
        .type           _ZN7cutlass13device_kernelINS_4gemm6kernel13GemmUniversalIN4cute5tupleIJiiiiEEENS1_10collective13CollectiveMmaINS1_35MainloopSm100TmaUmmaWarpSpecializedILi6ELi2ELi4ENS5_IJNS4_1CILi1EEESB_SB_EEEEENS5_IJNSA_ILi64EEENSA_ILi256EEENSA_ILi32EEEEEENS_12float_e5m2_tENS5_IJlSB_lEEESI_SJ_NS4_8TiledMMAINS4_8MMA_AtomIJNS4_10MMA_TraitsINS4_19SM100_MMA_F8F6F4_SSEJSI_SI_fSE_SF_NS4_17integral_constantINS4_4UMMA5MajorELSQ_0EEESR_NSO_INSP_7ScaleInELSS_0EEEST_EEEEEENS4_6LayoutISC_NS5_IJNSA_ILi0EEESX_SX_EEEEENS5_IJNS4_10UnderscoreES10_S10_EEEEENS4_13SM90_TMA_LOADENS4_14ComposedLayoutINS4_7SwizzleILi1ELi4ELi3EEENS4_18smem_ptr_flag_bitsILi8EEENSW_INS5_IJNSA_ILi8EEESG_EEENS5_IJSG_SB_EEEEEEEvNS4_8identityES13_S1D_vS1E_EENS_8epilogue10collective18CollectiveEpilogueINS1G_23Sm100TmaWarpSpecializedILi4ELi2ELi32ELb0ELb0EEEJSH_NS5_IJNSW_ISE_SB_EES1L_EEESI_SJ_SI_SJ_NS1G_6fusion15FusionCallbacksIS1K_NS1N_17LinearCombinationISI_fSI_fLNS_15FloatRoundStyleE2EEESH_S1M_JEEENS4_5SM1004TMEM4LOAD26SM100_TMEM_LOAD_16dp32b32xES13_NS14_INS15_ILi2ELi4ELi3EEES18_NSW_INS5_IJS19_SE_EEENS5_IJSE_SB_EEEEEEENS4_39AutoVectorizingCopyWithAssumedAlignmentILi128EEENS4_14SM90_TMA_STOREES21_S23_S23_EEEvvEEEEvNT_6ParamsE,@function
        .size           _ZN7cutlass13device_kernelINS_4gemm6kernel13GemmUniversalIN4cute5tupleIJiiiiEEENS1_10collective13CollectiveMmaINS1_35MainloopSm100TmaUmmaWarpSpecializedILi6ELi2ELi4ENS5_IJNS4_1CILi1EEESB_SB_EEEEENS5_IJNSA_ILi64EEENSA_ILi256EEENSA_ILi32EEEEEENS_12float_e5m2_tENS5_IJlSB_lEEESI_SJ_NS4_8TiledMMAINS4_8MMA_AtomIJNS4_10MMA_TraitsINS4_19SM100_MMA_F8F6F4_SSEJSI_SI_fSE_SF_NS4_17integral_constantINS4_4UMMA5MajorELSQ_0EEESR_NSO_INSP_7ScaleInELSS_0EEEST_EEEEEENS4_6LayoutISC_NS5_IJNSA_ILi0EEESX_SX_EEEEENS5_IJNS4_10UnderscoreES10_S10_EEEEENS4_13SM90_TMA_LOADENS4_14ComposedLayoutINS4_7SwizzleILi1ELi4ELi3EEENS4_18smem_ptr_flag_bitsILi8EEENSW_INS5_IJNSA_ILi8EEESG_EEENS5_IJSG_SB_EEEEEEEvNS4_8identityES13_S1D_vS1E_EENS_8epilogue10collective18CollectiveEpilogueINS1G_23Sm100TmaWarpSpecializedILi4ELi2ELi32ELb0ELb0EEEJSH_NS5_IJNSW_ISE_SB_EES1L_EEESI_SJ_SI_SJ_NS1G_6fusion15FusionCallbacksIS1K_NS1N_17LinearCombinationISI_fSI_fLNS_15FloatRoundStyleE2EEESH_S1M_JEEENS4_5SM1004TMEM4LOAD26SM100_TMEM_LOAD_16dp32b32xES13_NS14_INS15_ILi2ELi4ELi3EEES18_NSW_INS5_IJS19_SE_EEENS5_IJSE_SB_EEEEEEENS4_39AutoVectorizingCopyWithAssumedAlignmentILi128EEENS4_14SM90_TMA_STOREES21_S23_S23_EEEvvEEEEvNT_6ParamsE,(.L_x_176 - _ZN7cutlass13device_kernelINS_4gemm6kernel13GemmUniversalIN4cute5tupleIJiiiiEEENS1_10collective13CollectiveMmaINS1_35MainloopSm100TmaUmmaWarpSpecializedILi6ELi2ELi4ENS5_IJNS4_1CILi1EEESB_SB_EEEEENS5_IJNSA_ILi64EEENSA_ILi256EEENSA_ILi32EEEEEENS_12float_e5m2_tENS5_IJlSB_lEEESI_SJ_NS4_8TiledMMAINS4_8MMA_AtomIJNS4_10MMA_TraitsINS4_19SM100_MMA_F8F6F4_SSEJSI_SI_fSE_SF_NS4_17integral_constantINS4_4UMMA5MajorELSQ_0EEESR_NSO_INSP_7ScaleInELSS_0EEEST_EEEEEENS4_6LayoutISC_NS5_IJNSA_ILi0EEESX_SX_EEEEENS5_IJNS4_10UnderscoreES10_S10_EEEEENS4_13SM90_TMA_LOADENS4_14ComposedLayoutINS4_7SwizzleILi1ELi4ELi3EEENS4_18smem_ptr_flag_bitsILi8EEENSW_INS5_IJNSA_ILi8EEESG_EEENS5_IJSG_SB_EEEEEEEvNS4_8identityES13_S1D_vS1E_EENS_8epilogue10collective18CollectiveEpilogueINS1G_23Sm100TmaWarpSpecializedILi4ELi2ELi32ELb0ELb0EEEJSH_NS5_IJNSW_ISE_SB_EES1L_EEESI_SJ_SI_SJ_NS1G_6fusion15FusionCallbacksIS1K_NS1N_17LinearCombinationISI_fSI_fLNS_15FloatRoundStyleE2EEESH_S1M_JEEENS4_5SM1004TMEM4LOAD26SM100_TMEM_LOAD_16dp32b32xES13_NS14_INS15_ILi2ELi4ELi3EEES18_NSW_INS5_IJS19_SE_EEENS5_IJSE_SB_EEEEEEENS4_39AutoVectorizingCopyWithAssumedAlignmentILi128EEENS4_14SM90_TMA_STOREES21_S23_S23_EEEvvEEEEvNT_6ParamsE)
        .other          _ZN7cutlass13device_kernelINS_4gemm6kernel13GemmUniversalIN4cute5tupleIJiiiiEEENS1_10collective13CollectiveMmaINS1_35MainloopSm100TmaUmmaWarpSpecializedILi6ELi2ELi4ENS5_IJNS4_1CILi1EEESB_SB_EEEEENS5_IJNSA_ILi64EEENSA_ILi256EEENSA_ILi32EEEEEENS_12float_e5m2_tENS5_IJlSB_lEEESI_SJ_NS4_8TiledMMAINS4_8MMA_AtomIJNS4_10MMA_TraitsINS4_19SM100_MMA_F8F6F4_SSEJSI_SI_fSE_SF_NS4_17integral_constantINS4_4UMMA5MajorELSQ_0EEESR_NSO_INSP_7ScaleInELSS_0EEEST_EEEEEENS4_6LayoutISC_NS5_IJNSA_ILi0EEESX_SX_EEEEENS5_IJNS4_10UnderscoreES10_S10_EEEEENS4_13SM90_TMA_LOADENS4_14ComposedLayoutINS4_7SwizzleILi1ELi4ELi3EEENS4_18smem_ptr_flag_bitsILi8EEENSW_INS5_IJNSA_ILi8EEESG_EEENS5_IJSG_SB_EEEEEEEvNS4_8identityES13_S1D_vS1E_EENS_8epilogue10collective18CollectiveEpilogueINS1G_23Sm100TmaWarpSpecializedILi4ELi2ELi32ELb0ELb0EEEJSH_NS5_IJNSW_ISE_SB_EES1L_EEESI_SJ_SI_SJ_NS1G_6fusion15FusionCallbacksIS1K_NS1N_17LinearCombinationISI_fSI_fLNS_15FloatRoundStyleE2EEESH_S1M_JEEENS4_5SM1004TMEM4LOAD26SM100_TMEM_LOAD_16dp32b32xES13_NS14_INS15_ILi2ELi4ELi3EEES18_NSW_INS5_IJS19_SE_EEENS5_IJSE_SB_EEEEEEENS4_39AutoVectorizingCopyWithAssumedAlignmentILi128EEENS4_14SM90_TMA_STOREES21_S23_S23_EEEvvEEEEvNT_6ParamsE,@"STO_CUDA_ENTRY STV_DEFAULT"
_ZN7cutlass13device_kernelINS_4gemm6kernel13GemmUniversalIN4cute5tupleIJiiiiEEENS1_10collective13CollectiveMmaINS1_35MainloopSm100TmaUmmaWarpSpecializedILi6ELi2ELi4ENS5_IJNS4_1CILi1EEESB_SB_EEEEENS5_IJNSA_ILi64EEENSA_ILi256EEENSA_ILi32EEEEEENS_12float_e5m2_tENS5_IJlSB_lEEESI_SJ_NS4_8TiledMMAINS4_8MMA_AtomIJNS4_10MMA_TraitsINS4_19SM100_MMA_F8F6F4_SSEJSI_SI_fSE_SF_NS4_17integral_constantINS4_4UMMA5MajorELSQ_0EEESR_NSO_INSP_7ScaleInELSS_0EEEST_EEEEEENS4_6LayoutISC_NS5_IJNSA_ILi0EEESX_SX_EEEEENS5_IJNS4_10UnderscoreES10_S10_EEEEENS4_13SM90_TMA_LOADENS4_14ComposedLayoutINS4_7SwizzleILi1ELi4ELi3EEENS4_18smem_ptr_flag_bitsILi8EEENSW_INS5_IJNSA_ILi8EEESG_EEENS5_IJSG_SB_EEEEEEEvNS4_8identityES13_S1D_vS1E_EENS_8epilogue10collective18CollectiveEpilogueINS1G_23Sm100TmaWarpSpecializedILi4ELi2ELi32ELb0ELb0EEEJSH_NS5_IJNSW_ISE_SB_EES1L_EEESI_SJ_SI_SJ_NS1G_6fusion15FusionCallbacksIS1K_NS1N_17LinearCombinationISI_fSI_fLNS_15FloatRoundStyleE2EEESH_S1M_JEEENS4_5SM1004TMEM4LOAD26SM100_TMEM_LOAD_16dp32b32xES13_NS14_INS15_ILi2ELi4ELi3EEES18_NSW_INS5_IJS19_SE_EEENS5_IJSE_SB_EEEEEEENS4_39AutoVectorizingCopyWithAssumedAlignmentILi128EEENS4_14SM90_TMA_STOREES21_S23_S23_EEEvvEEEEvNT_6ParamsE:
[----:B------:R-:W1:Y:S01]  /*0000*/  LDC R1, c[0x0][0x37c] ;  /* 0x0000df00ff017b82 */ /* 0x000e620000000800 */
[----:B------:R-:W2:Y:S01]  /*0010*/  S2R R108, SR_TID.X ;  /* 0x00000000006c7919 */ /* 0x000ea20000002100 */
[----:B------:R-:W3:Y:S01]  /*0020*/  LDCU.64 UR4, c[0x0][0x890] ;  /* 0x00011200ff0477ac */ /* 0x000ee20008000a00 */
[----:B------:R-:W-:Y:S02]  /*0030*/  PRMT R96, RZ, 0x7610, R96 ;  /* 0x00007610ff607816 */ /* 0x000fe40000000060 */
[----:B------:R-:W-:Y:S01]  /*0040*/  ELECT P5, URZ, PT ;  /* 0x0000000000ff782f */ /* 0x000fe200038a0000 */
[----:B------:R-:W4:Y:S01]  /*0050*/  LDCU.64 UR46, c[0x0][0x358] ;  /* 0x00006b00ff2e77ac */ /* 0x000f220008000a00 */
[----:B---3--:R-:W-:-:S04]  /*0060*/  UISETP.NE.U32.AND UP0, UPT, UR4, URZ, UPT ;  /* 0x000000ff0400728c */ /* 0x008fc8000bf05070 */
[----:B------:R-:W-:Y:S01]  /*0070*/  UISETP.NE.AND.EX UP0, UPT, UR5, URZ, UPT, UP0 ;  /* 0x000000ff0500728c */ /* 0x000fe2000bf05300 */
[----:B--2---:R-:W-:-:S05]  /*0080*/  SHF.R.U32.HI R101, RZ, 0x5, R108 ;  /* 0x00000005ff657819 */ /* 0x004fca000001166c */
[----:B------:R-:W2:Y:S02]  /*0090*/  SHFL.IDX PT, R0, R101, RZ, 0x1f ;  /* 0x00001fff65007589 */ /* 0x000ea400000e0000 */
[----:B--2---:R-:W-:Y:S01]  /*00a0*/  R2UR UR8, R0 ;  /* 0x00000000000872ca */ /* 0x004fe200000e0000 */
[----:B-1--4-:R-:W-:-:S14]  /*00b0*/  BRA.U UP0, `(.L_x_0) ;  /* 0x00000001002c7547 */ /* 0x012fdc000b800000 */
[----:B------:R-:W1:Y:S02]  /*00c0*/  LDCU.64 UR6, c[0x0][0x888] ;  /* 0x00011100ff0677ac */ /* 0x000e640008000a00 */
[----:B-1----:R-:W-:-:S04]  /*00d0*/  UISETP.NE.U32.AND UP0, UPT, UR6, URZ, UPT ;  /* 0x000000ff0600728c */ /* 0x002fc8000bf05070 */
[----:B------:R-:W-:-:S09]  /*00e0*/  UISETP.NE.AND.EX UP0, UPT, UR7, URZ, UPT, UP0 ;  /* 0x000000ff0700728c */ /* 0x000fd2000bf05300 */
[----:B------:R-:W-:Y:S05]  /*00f0*/  BRA.U !UP0, `(.L_x_1) ;  /* 0x0000000108107547 */ /* 0x000fea000b800000 */
[----:B------:R-:W1:Y:S02]  /*0100*/  LDC.64 R2, c[0x0][0x888] ;  /* 0x00022200ff027b82 */ /* 0x000e640000000a00 */
[----:B-1----:R1:W5:Y:S01]  /*0110*/  LDG.E R49, desc[UR46][R2.64] ;  /* 0x0000002e02317981 */ /* 0x002362000c1e1900 */
[----:B------:R-:W-:Y:S01]  /*0120*/  HFMA2 R96, -RZ, RZ, 0, 5.9604644775390625e-08 ;  /* 0x00000001ff607431 */ /* 0x000fe200000001ff */
[----:B------:R-:W-:Y:S05]  /*0130*/  BRA `(.L_x_0) ;  /* 0x00000000000c7947 */ /* 0x000fea0003800000 */
.L_x_1:
[----:B------:R-:W1:Y:S01]  /*0140*/  LDCU UR6, c[0x0][0x880] ;  /* 0x00011000ff0677ac */ /* 0x000e620008000800 */
[----:B------:R-:W-:Y:S01]  /*0150*/  HFMA2 R96, -RZ, RZ, 0, 5.9604644775390625e-08 ;  /* 0x00000001ff607431 */ /* 0x000fe200000001ff */
[----:B-1----:R-:W-:-:S07]  /*0160*/  MOV R49, UR6 ;  /* 0x0000000600317c02 */ /* 0x002fce0008000f00 */
.L_x_0:
[----:B------:R-:W2:Y:S02]  /*0170*/  LDCU.64 UR6, c[0x0][0x8b0] ;  /* 0x00011600ff0677ac */ /* 0x000ea40008000a00 */
[----:B--2---:R-:W-:-:S04]  /*0180*/  UISETP.NE.U32.AND UP0, UPT, UR6, URZ, UPT ;  /* 0x000000ff0600728c */ /* 0x004fc8000bf05070 */
[----:B------:R-:W-:-:S09]  /*0190*/  UISETP.NE.AND.EX UP0, UPT, UR7, URZ, UPT, UP0 ;  /* 0x000000ff0700728c */ /* 0x000fd2000bf05300 */
[----:B------:R-:W-:Y:S05]  /*01a0*/  BRA.U UP0, `(.L_x_2) ;  /* 0x0000000100247547 */ /* 0x000fea000b800000 */
[----:B------:R-:W2:Y:S02]  /*01b0*/  LDCU.64 UR6, c[0x0][0x8a8] ;  /* 0x00011500ff0677ac */ /* 0x000ea40008000a00 */
[----:B--2---:R-:W-:-:S04]  /*01c0*/  UISETP.NE.U32.AND UP0, UPT, UR6, URZ, UPT ;  /* 0x000000ff0600728c */ /* 0x004fc8000bf05070 */
[----:B------:R-:W-:-:S09]  /*01d0*/  UISETP.NE.AND.EX UP0, UPT, UR7, URZ, UPT, UP0 ;  /* 0x000000ff0700728c */ /* 0x000fd2000bf05300 */
[----:B------:R-:W-:Y:S05]  /*01e0*/  BRA.U !UP0, `(.L_x_3) ;  /* 0x00000001080c7547 */ /* 0x000fea000b800000 */
[----:B-1----:R-:W1:Y:S02]  /*01f0*/  LDC.64 R2, c[0x0][0x8a8] ;  /* 0x00022a00ff027b82 */ /* 0x002e640000000a00 */
[----:B-1----:R2:W5:Y:S01]  /*0200*/  LDG.E R47, desc[UR46][R2.64] ;  /* 0x0000002e022f7981 */ /* 0x002562000c1e1900 */
[----:B------:R-:W-:Y:S05]  /*0210*/  BRA `(.L_x_2) ;  /* 0x0000000000087947 */ /* 0x000fea0003800000 */
.L_x_3:
[----:B------:R-:W2:Y:S02]  /*0220*/  LDCU UR6, c[0x0][0x8a0] ;  /* 0x00011400ff0677ac */ /* 0x000ea40008000800 */
[----:B--2---:R-:W-:Y:S02]  /*0230*/  MOV R47, UR6 ;  /* 0x00000006002f7c02 */ /* 0x004fe40008000f00 */
.L_x_2:
[----:B------:R-:W-:Y:S01]  /*0240*/  IMAD.U32 R0, RZ, RZ, UR8 ;  /* 0x00000008ff007e24 */ /* 0x000fe2000f8e00ff */
[----:B------:R-:W-:Y:S04]  /*0250*/  BSSY.RECONVERGENT B0, `(.L_x_4) ;  /* 0x000000c000007945 */ /* 0x000fe80003800200 */
[C---:B------:R-:W-:Y:S02]  /*0260*/  ISETP.NE.OR P1, PT, R0.reuse, 0x1, !P5 ;  /* 0x000000010000780c */ /* 0x040fe40006f25670 */
[----:B------:R-:W-:-:S11]  /*0270*/  ISETP.NE.OR P0, PT, R0, 0x3, !P5 ;  /* 0x000000030000780c */ /* 0x000fd60006f05670 */
[----:B------:R-:W-:Y:S05]  /*0280*/  @P1 BRA `(.L_x_5) ;  /* 0x0000000000201947 */ /* 0x000fea0003800000 */
[----:B------:R-:W3:Y:S02]  /*0290*/  LDCU.64 UR6, c[0x0][0x348] ;  /* 0x00006900ff0677ac */ /* 0x000ee40008000a00 */
[----:B---3--:R-:W-:Y:S02]  /*02a0*/  UIADD3 UR10, UP1, UPT, UR6, 0x80, URZ ;  /* 0x00000080060a7890 */ /* 0x008fe4000ff3e0ff */
[----:B------:R-:W-:Y:S02]  /*02b0*/  UIADD3 UR6, UP0, UPT, UR6, 0x180, URZ ;  /* 0x0000018006067890 */ /* 0x000fe4000ff1e0ff */
[----:B------:R-:W-:Y:S02]  /*02c0*/  UIADD3.X UR11, UPT, UPT, URZ, UR7, URZ, UP1, !UPT ;  /* 0x00000007ff0b7290 */ /* 0x000fe40008ffe4ff */
[----:B------:R-:W-:-:S07]  /*02d0*/  UIADD3.X UR7, UPT, UPT, URZ, UR7, URZ, UP0, !UPT ;  /* 0x00000007ff077290 */ /* 0x000fce00087fe4ff */
[----:B------:R3:W-:Y:S02]  /*02e0*/  UTMACCTL.PF [UR10] ;  /* 0x000000000a0079b9 */ /* 0x0007e40008040000 */
[----:B------:R3:W-:Y:S02]  /*02f0*/  UTMACCTL.PF [UR6] ;  /* 0x00000000060079b9 */ /* 0x0007e40008040000 */
[----:B---3--:R-:W-:Y:S01]  /*0300*/  NOP ;  /* 0x0000000000007918 */ /* 0x008fe20000000000 */
.L_x_5:
[----:B------:R-:W-:Y:S05]  /*0310*/  BSYNC.RECONVERGENT B0 ;  /* 0x0000000000007941 */ /* 0x000fea0003800200 */
.L_x_4:
[----:B------:R-:W-:Y:S04]  /*0320*/  BSSY.RECONVERGENT B0, `(.L_x_6) ;  /* 0x000000a000007945 */ /* 0x000fe80003800200 */
        /* <DEDUP_REMOVED lines=9> */
.L_x_7:
[----:B------:R-:W-:Y:S05]  /*03c0*/  BSYNC.RECONVERGENT B0 ;  /* 0x0000000000007941 */ /* 0x000fea0003800200 */
.L_x_6:
[----:B------:R-:W3:Y:S01]  /*03d0*/  LDCU.64 UR6, c[0x0][0x888] ;  /* 0x00011100ff0677ac */ /* 0x000ee20008000a00 */
[----:B------:R-:W-:Y:S02]  /*03e0*/  UISETP.EQ.U32.AND UP1, UPT, UR4, URZ, UPT ;  /* 0x000000ff0400728c */ /* 0x000fe4000bf22070 */
[----:B------:R-:W-:Y:S02]  /*03f0*/  UPLOP3.LUT UP2, UPT, UPT, UPT, UPT, 0x80, 0x8 ;  /* 0x000000000008789c */ /* 0x000fe40003f4f070 */
[----:B---3--:R-:W-:-:S04]  /*0400*/  UISETP.NE.U32.AND UP0, UPT, UR6, URZ, UPT ;  /* 0x000000ff0600728c */ /* 0x008fc8000bf05070 */
[----:B------:R-:W-:-:S04]  /*0410*/  UISETP.NE.AND.EX UP0, UPT, UR7, URZ, UPT, UP0 ;  /* 0x000000ff0700728c */ /* 0x000fc8000bf05300 */
[----:B------:R-:W-:-:S04]  /*0420*/  UISETP.EQ.OR.EX UP3, UPT, UR5, URZ, !UP0, UP1 ;  /* 0x000000ff0500728c */ /* 0x000fc8000c762710 */
[----:B------:R-:W-:-:S05]  /*0430*/  UP2UR UR50, UPR, URZ, 0x8 ;  /* 0x00000008ff327883 */ /* 0x000fca0008000000 */
[----:B------:R-:W-:Y:S07]  /*0440*/  BRA.U !UP3, `(.L_x_8) ;  /* 0x000000010b207547 */ /* 0x000fee000b800000 */
[----:B------:R-:W-:Y:S01]  /*0450*/  UISETP.NE.U32.AND UP2, UPT, UR4, URZ, UPT ;  /* 0x000000ff0400728c */ /* 0x000fe2000bf45070 */
[----:B-----5:R-:W-:Y:S01]  /*0460*/  FSETP.NEU.AND P0, PT, R49, RZ, PT ;  /* 0x000000ff3100720b */ /* 0x020fe20003f0d000 */
[----:B------:R-:W-:Y:S02]  /*0470*/  USEL UR4, URZ, 0xffffffff, UP0 ;  /* 0xffffffffff047887 */ /* 0x000fe40008000000 */
[----:B------:R-:W-:-:S10]  /*0480*/  UISETP.NE.AND.EX UP2, UPT, UR5, URZ, UPT, UP2 ;  /* 0x000000ff0500728c */ /* 0x000fd4000bf45320 */
[----:B------:R-:W-:Y:S01]  /*0490*/  VOTEU.ANY UP1, P0 ;  /* 0x0000000000ff7886 */ /* 0x000fe20000020100 */
[----:B------:R-:W-:-:S04]  /*04a0*/  @!UP2 USEL UR4, URZ, 0xffffffff, UP1 ;  /* 0xffffffffff04a887 */ /* 0x000fc80008800000 */
[----:B------:R-:W-:-:S04]  /*04b0*/  ULOP3.LUT UR4, UR4, 0x1, URZ, 0xc0, !UPT ;  /* 0x0000000104047892 */ /* 0x000fc8000f8ec0ff */
[----:B------:R-:W-:-:S11]  /*04c0*/  UISETP.NE.U32.AND UP2, UPT, UR4, 0x1, UPT ;  /* 0x000000010400788c */ /* 0x000fd6000bf45070 */
.L_x_8:
[----:B-12---:R-:W1:Y:S01]  /*04d0*/  SHFL.IDX PT, R2, R101, RZ, 0x1f ;  /* 0x00001fff65027589 */ /* 0x006e6200000e0000 */
[----:B------:R-:W-:-:S04]  /*04e0*/  UISETP.NE.AND UP1, UPT, UR8, 0x2, UPT ;  /* 0x000000020800788c */ /* 0x000fc8000bf25270 */
[----:B------:R-:W-:Y:S01]  /*04f0*/  USEL UR6, URZ, 0x1, UP1 ;  /* 0x00000001ff067887 */ /* 0x000fe20008800000 */
[----:B-1----:R-:W-:-:S13]  /*0500*/  ISETP.NE.AND P0, PT, R2, RZ, PT ;  /* 0x000000ff0200720c */ /* 0x002fda0003f05270 */
[----:B------:R-:W-:Y:S05]  /*0510*/  @P0 BRA `(.L_x_9) ;  /* 0x0000000000580947 */ /* 0x000fea0003800000 */
[----:B------:R-:W1:Y:S01]  /*0520*/  S2UR UR5, SR_CgaCtaId ;  /* 0x00000000000579c3 */ /* 0x000e620000008800 */
[----:B------:R-:W-:Y:S01]  /*0530*/  UMOV UR7, 0x400 ;  /* 0x0000040000077882 */ /* 0x000fe20000000000 */
[----:B------:R-:W-:Y:S01]  /*0540*/  UMOV UR4, 0x1 ;  /* 0x0000000100047882 */ /* 0x000fe20000000000 */
[----:B------:R-:W-:Y:S01]  /*0550*/  ELECT P0, URZ, PT ;  /* 0x0000000000ff782f */ /* 0x000fe20003800000 */
[----:B------:R-:W-:-:S04]  /*0560*/  UIADD3 UR10, UPT, UPT, -UR4, 0x100000, URZ ;  /* 0x00100000040a7890 */ /* 0x000fc8000fffe1ff */
[----:B------:R-:W-:Y:S02]  /*0570*/  USHF.L.U32 UR11, UR10, 0xb, URZ ;  /* 0x0000000b0a0b7899 */ /* 0x000fe400080006ff */
[----:B------:R-:W-:Y:S02]  /*0580*/  USHF.L.U32 UR10, UR10, 0x1, URZ ;  /* 0x000000010a0a7899 */ /* 0x000fe400080006ff */
[----:B-1----:R-:W-:Y:S01]  /*0590*/  ULEA UR5, UR5, UR7, 0x18 ;  /* 0x0000000705057291 */ /* 0x002fe2000f8ec0ff */
[----:B------:R-:W1:Y:S11]  /*05a0*/  FENCE.VIEW.ASYNC.S ;  /* 0x00000000000073c6 */ /* 0x000e760000000000 */
[----:B-1----:R1:W2:Y:S01]  /*05b0*/  SYNCS.EXCH.64 URZ, [UR5], UR10 ;  /* 0x0000000a05ff75b2 */ /* 0x0022a20008000100 */
[----:B------:R1:W3:Y:S01]  /*05c0*/  SYNCS.EXCH.64 URZ, [UR5+0x30], UR10 ;  /* 0x0000300a05ff75b2 */ /* 0x0002e20008000100 */
[----:B------:R1:W4:Y:S01]  /*05d0*/  SYNCS.EXCH.64 URZ, [UR5+0x8], UR10 ;  /* 0x0000080a05ff75b2 */ /* 0x0003220008000100 */
[----:B------:R1:W1:Y:S01]  /*05e0*/  SYNCS.EXCH.64 URZ, [UR5+0x38], UR10 ;  /* 0x0000380a05ff75b2 */ /* 0x0002620008000100 */
        /* <DEDUP_REMOVED lines=8> */
[----:B------:R-:W-:Y:S01]  /*0670*/  NOP ;  /* 0x0000000000007918 */ /* 0x000fe20000000000 */
.L_x_9:
[----:B------:R-:W2:Y:S01]  /*0680*/  SHFL.IDX PT, R2, R101, RZ, 0x1f ;  /* 0x00001fff65027589 */ /* 0x000ea200000e0000 */
[----:B------:R-:W-:Y:S01]  /*0690*/  NOP ;  /* 0x0000000000007918 */ /* 0x000fe20000000000 */
[----:B--2---:R-:W-:-:S13]  /*06a0*/  ISETP.NE.AND P0, PT, R2, 0x1, PT ;  /* 0x000000010200780c */ /* 0x004fda0003f05270 */
[----:B------:R-:W-:Y:S05]  /*06b0*/  @P0 BRA `(.L_x_10) ;  /* 0x0000000000580947 */ /* 0x000fea0003800000 */
[----:B------:R-:W2:Y:S01]  /*06c0*/  S2UR UR7, SR_CgaCtaId ;  /* 0x00000000000779c3 */ /* 0x000ea20000008800 */
[----:B------:R-:W-:Y:S01]  /*06d0*/  UMOV UR9, 0x400 ;  /* 0x0000040000097882 */ /* 0x000fe20000000000 */
[----:B-1----:R-:W-:Y:S01]  /*06e0*/  UMOV UR5, 0x20 ;  /* 0x0000002000057882 */ /* 0x002fe20000000000 */
[----:B------:R-:W-:Y:S01]  /*06f0*/  UMOV UR4, 0x80 ;  /* 0x0000008000047882 */ /* 0x000fe20000000000 */
[----:B------:R-:W-:-:S04]  /*0700*/  UIADD3 UR10, UPT, UPT, -UR5, 0x100000, URZ ;  /* 0x00100000050a7890 */ /* 0x000fc8000fffe1ff */
[----:B------:R-:W-:Y:S02]  /*0710*/  USHF.L.U32 UR11, UR10, 0xb, URZ ;  /* 0x0000000b0a0b7899 */ /* 0x000fe400080006ff */
[----:B------:R-:W-:Y:S02]  /*0720*/  USHF.L.U32 UR10, UR10, 0x1, URZ ;  /* 0x000000010a0a7899 */ /* 0x000fe400080006ff */
[----:B------:R-:W-:-:S04]  /*0730*/  UIADD3 UR4, UPT, UPT, -UR4, 0x100000, URZ ;  /* 0x0010000004047890 */ /* 0x000fc8000fffe1ff */
[----:B------:R-:W-:Y:S02]  /*0740*/  USHF.L.U32 UR5, UR4, 0xb, URZ ;  /* 0x0000000b04057899 */ /* 0x000fe400080006ff */
[----:B------:R-:W-:Y:S01]  /*0750*/  USHF.L.U32 UR4, UR4, 0x1, URZ ;  /* 0x0000000104047899 */ /* 0x000fe200080006ff */
[----:B------:R-:W-:Y:S01]  /*0760*/  ELECT P0, URZ, PT ;  /* 0x0000000000ff782f */ /* 0x000fe20003800000 */
[----:B--2---:R-:W-:Y:S01]  /*0770*/  ULEA UR7, UR7, UR9, 0x18 ;  /* 0x0000000907077291 */ /* 0x004fe2000f8ec0ff */
[----:B------:R-:W1:Y:S11]  /*0780*/  FENCE.VIEW.ASYNC.S ;  /* 0x00000000000073c6 */ /* 0x000e760000000000 */
[----:B-1----:R2:W1:Y:S01]  /*0790*/  SYNCS.EXCH.64 URZ, [UR7+0x60], UR10 ;  /* 0x0000600a07ff75b2 */ /* 0x0024620008000100 */
[----:B------:R2:W1:Y:S01]  /*07a0*/  SYNCS.EXCH.64 URZ, [UR7+0x80], UR4 ;  /* 0x0000800407ff75b2 */ /* 0x0004620008000100 */
[----:B------:R2:W1:Y:S01]  /*07b0*/  SYNCS.EXCH.64 URZ, [UR7+0x68], UR10 ;  /* 0x0000680a07ff75b2 */ /* 0x0004620008000100 */
[----:B------:R2:W1:Y:S01]  /*07c0*/  SYNCS.EXCH.64 URZ, [UR7+0x88], UR4 ;  /* 0x0000880407ff75b2 */ /* 0x0004620008000100 */
[----:B------:R2:W1:Y:S01]  /*07d0*/  SYNCS.EXCH.64 URZ, [UR7+0x70], UR10 ;  /* 0x0000700a07ff75b2 */ /* 0x0004620008000100 */
[----:B------:R2:W1:Y:S01]  /*07e0*/  SYNCS.EXCH.64 URZ, [UR7+0x90], UR4 ;  /* 0x0000900407ff75b2 */ /* 0x0004620008000100 */
[----:B------:R2:W1:Y:S01]  /*07f0*/  SYNCS.EXCH.64 URZ, [UR7+0x78], UR10 ;  /* 0x0000780a07ff75b2 */ /* 0x0004620008000100 */
[----:B------:R2:W1:Y:S02]  /*0800*/  SYNCS.EXCH.64 URZ, [UR7+0x98], UR4 ;  /* 0x0000980407ff75b2 */ /* 0x0004640008000100 */
[----:B--2---:R-:W-:Y:S01]  /*0810*/  NOP ;  /* 0x0000000000007918 */ /* 0x004fe20000000000 */
.L_x_10:
[----:B------:R-:W2:Y:S01]  /*0820*/  SHFL.IDX PT, R2, R101, RZ, 0x1f ;  /* 0x00001fff65027589 */ /* 0x000ea200000e0000 */
[----:B------:R-:W-:Y:S01]  /*0830*/  NOP ;  /* 0x0000000000007918 */ /* 0x000fe20000000000 */
[----:B--2---:R-:W-:-:S13]  /*0840*/  ISETP.NE.AND P0, PT, R2, 0x3, PT ;  /* 0x000000030200780c */ /* 0x004fda0003f05270 */
[----:B------:R-:W-:Y:S05]  /*0850*/  @P0 BRA `(.L_x_11) ;  /* 0x0000000000300947 */ /* 0x000fea0003800000 */
[----:B-1----:R-:W1:Y:S01]  /*0860*/  S2UR UR5, SR_CgaCtaId ;  /* 0x00000000000579c3 */ /* 0x002e620000008800 */
        /* <DEDUP_REMOVED lines=8> */
[----:B-1----:R2:W1:Y:S01]  /*08f0*/  SYNCS.EXCH.64 URZ, [UR5+0xa0], UR10 ;  /* 0x0000a00a05ff75b2 */ /* 0x0024620008000100 */
[----:B------:R2:W1:Y:S02]  /*0900*/  SYNCS.EXCH.64 URZ, [UR5+0xa8], UR10 ;  /* 0x0000a80a05ff75b2 */ /* 0x0004640008000100 */
[----:B--2---:R-:W-:Y:S01]  /*0910*/  NOP ;  /* 0x0000000000007918 */ /* 0x004fe20000000000 */
.L_x_11:
[----:B------:R-:W2:Y:S01]  /*0920*/  SHFL.IDX PT, R2, R101, RZ, 0x1f ;  /* 0x00001fff65027589 */ /* 0x000ea200000e0000 */
[----:B------:R-:W-:Y:S01]  /*0930*/  NOP ;  /* 0x0000000000007918 */ /* 0x000fe20000000000 */
[----:B--2---:R-:W-:-:S13]  /*0940*/  ISETP.NE.AND P0, PT, R2, 0x4, PT ;  /* 0x000000040200780c */ /* 0x004fda0003f05270 */
[----:B------:R-:W-:Y:S05]  /*0950*/  @P0 BRA `(.L_x_12) ;  /* 0x00000000004c0947 */ /* 0x000fea0003800000 */
[----:B-1----:R-:W1:Y:S01]  /*0960*/  S2UR UR5, SR_CgaCtaId ;  /* 0x00000000000579c3 */ /* 0x002e620000008800 */
[----:B------:R-:W-:Y:S01]  /*0970*/  UMOV UR9, 0x100 ;  /* 0x0000010000097882 */ /* 0x000fe20000000000 */
[----:B------:R-:W-:Y:S01]  /*0980*/  UMOV UR7, 0x400 ;  /* 0x0000040000077882 */ /* 0x000fe20000000000 */
[----:B------:R-:W-:Y:S01]  /*0990*/  USEL UR9, UR9, 0xe0, UP2 ;  /* 0x000000e009097887 */ /* 0x000fe20009000000 */
[----:B------:R-:W-:Y:S01]  /*09a0*/  UMOV UR4, 0x1 ;  /* 0x0000000100047882 */ /* 0x000fe20000000000 */
[----:B------:R-:W-:Y:S01]  /*09b0*/  ELECT P0, URZ, PT ;  /* 0x0000000000ff782f */ /* 0x000fe20003800000 */
[----:B------:R-:W-:-:S04]  /*09c0*/  UIADD3 UR10, UPT, UPT, -UR4, 0x100000, URZ ;  /* 0x00100000040a7890 */ /* 0x000fc8000fffe1ff */
[----:B------:R-:W-:Y:S02]  /*09d0*/  USHF.L.U32 UR11, UR10, 0xb, URZ ;  /* 0x0000000b0a0b7899 */ /* 0x000fe400080006ff */
[----:B------:R-:W-:Y:S02]  /*09e0*/  USHF.L.U32 UR10, UR10, 0x1, URZ ;  /* 0x000000010a0a7899 */ /* 0x000fe400080006ff */
[----:B------:R-:W-:-:S04]  /*09f0*/  UIADD3 UR12, UPT, UPT, -UR9, 0x100000, URZ ;  /* 0x00100000090c7890 */ /* 0x000fc8000fffe1ff */
[----:B------:R-:W-:Y:S02]  /*0a00*/  USHF.L.U32 UR13, UR12, 0xb, URZ ;  /* 0x0000000b0c0d7899 */ /* 0x000fe400080006ff */
[----:B------:R-:W-:Y:S02]  /*0a10*/  USHF.L.U32 UR12, UR12, 0x1, URZ ;  /* 0x000000010c0c7899 */ /* 0x000fe400080006ff */
[----:B-1----:R-:W-:Y:S01]  /*0a20*/  ULEA UR5, UR5, UR7, 0x18 ;  /* 0x0000000705057291 */ /* 0x002fe2000f8ec0ff */
[----:B------:R-:W1:Y:S11]  /*0a30*/  FENCE.VIEW.ASYNC.S ;  /* 0x00000000000073c6 */ /* 0x000e760000000000 */
[----:B-1----:R2:W1:Y:S01]  /*0a40*/  SYNCS.EXCH.64 URZ, [UR5+0xb0], UR10 ;  /* 0x0000b00a05ff75b2 */ /* 0x0024620008000100 */
[----:B------:R2:W1:Y:S01]  /*0a50*/  SYNCS.EXCH.64 URZ, [UR5+0xc0], UR12 ;  /* 0x0000c00c05ff75b2 */ /* 0x0004620008000100 */
[----:B------:R2:W1:Y:S01]  /*0a60*/  SYNCS.EXCH.64 URZ, [UR5+0xb8], UR10 ;  /* 0x0000b80a05ff75b2 */ /* 0x0004620008000100 */
[----:B------:R2:W1:Y:S02]  /*0a70*/  SYNCS.EXCH.64 URZ, [UR5+0xc8], UR12 ;  /* 0x0000c80c05ff75b2 */ /* 0x0004640008000100 */
[----:B--2---:R-:W-:Y:S01]  /*0a80*/  NOP ;  /* 0x0000000000007918 */ /* 0x004fe20000000000 */
.L_x_12:
        /* <DEDUP_REMOVED lines=26> */
.L_x_13:
        /* <DEDUP_REMOVED lines=18> */
.L_x_14:
[----:B-1----:R-:W1:Y:S01]  /*0d50*/  S2UR UR5, SR_CTAID.X ;  /* 0x00000000000579c3 */ /* 0x002e620000002500 */
[----:B------:R-:W-:-:S05]  /*0d60*/  CS2R.32 R95, SR_CgaSize ;  /* 0x00000000005f7805 */ /* 0x000fca0000008a00 */
[----:B------:R-:W-:-:S05]  /*0d70*/  IMAD R95, R95, -0xa0, RZ ;  /* 0xffffff605f5f7824 */ /* 0x000fca00078e02ff */
[----:B------:R-:W-:-:S14]  /*0d80*/  R2UR UR9, R95 ;  /* 0x000000005f0972ca */ /* 0x000fdc00000e0000 */
[----:B------:R-:W2:Y:S01]  /*0d90*/  LDCU UR9, c[0x0][UR9+0x2b0] ;  /* 0x00005600090977ac */ /* 0x000ea20008000800 */
[----:B------:R-:W-:Y:S01]  /*0da0*/  NOP ;  /* 0x0000000000007918 */ /* 0x000fe20000000000 */
[----:B------:R-:W-:-:S05]  /*0db0*/  CS2R.32 R95, SR_CgaSize ;  /* 0x00000000005f7805 */ /* 0x000fca0000008a00 */
[----:B------:R-:W-:-:S05]  /*0dc0*/  IMAD R95, R95, -0xa0, RZ ;  /* 0xffffff605f5f7824 */ /* 0x000fca00078e02ff */
[----:B------:R-:W-:-:S14]  /*0dd0*/  R2UR UR7, R95 ;  /* 0x000000005f0772ca */ /* 0x000fdc00000e0000 */
[----:B------:R-:W3:Y:S01]  /*0de0*/  LDCU UR7, c[0x0][UR7+0x2b4] ;  /* 0x00005680070777ac */ /* 0x000ee20008000800 */
[----:B------:R-:W4:Y:S08]  /*0df0*/  S2UR UR4, SR_CTAID.Y ;  /* 0x00000000000479c3 */ /* 0x000f300000002600 */
[----:B------:R-:W3:Y:S01]  /*0e00*/  LDC R10, c[0x0][0xb24] ;  /* 0x0002c900ff0a7b82 */ /* 0x000ee20000000800 */
[----:B-1----:R-:W-:-:S02]  /*0e10*/  I2FP.F32.U32 R95, UR5 ;  /* 0x00000005005f7c45 */ /* 0x002fc40008201000 */
[----:B------:R-:W-:-:S05]  /*0e20*/  CS2R.32 R3, SR_CgaSize ;  /* 0x0000000000037805 */ /* 0x000fca0000008a00 */
[----:B------:R-:W-:-:S06]  /*0e30*/  IMAD R3, R3, -0xa0, RZ ;  /* 0xffffff6003037824 */ /* 0x000fcc00078e02ff */
[----:B------:R-:W1:Y:S01]  /*0e40*/  LDC R3, c[0x0][R3+0x2a0] ;  /* 0x0000a80003037b82 */ /* 0x000e620000000800 */
[----:B------:R-:W-:Y:S01]  /*0e50*/  MOV R15, UR5 ;  /* 0x00000005000f7c02 */ /* 0x000fe20008000f00 */
[----:B--2---:R-:W-:Y:S01]  /*0e60*/  FMUL R95, R95, UR9 ;  /* 0x000000095f5f7c20 */ /* 0x004fe20008400000 */
[----:B----4-:R-:W-:Y:S02]  /*0e70*/  I2FP.F32.U32 R94, UR4 ;  /* 0x00000004005e7c45 */ /* 0x010fe40008201000 */
[----:B------:R-:W-:-:S05]  /*0e80*/  CS2R.32 R2, SR_CgaSize ;  /* 0x0000000000027805 */ /* 0x000fca0000008a00 */
[----:B------:R-:W-:-:S06]  /*0e90*/  IMAD R2, R2, -0xa0, RZ ;  /* 0xffffff6002027824 */ /* 0x000fcc00078e02ff */
[----:B------:R-:W2:Y:S01]  /*0ea0*/  LDC R2, c[0x0][R2+0x2a4] ;  /* 0x0000a90002027b82 */ /* 0x000ea20000000800 */
[----:B------:R-:W-:Y:S01]  /*0eb0*/  MOV R14, UR4 ;  /* 0x00000004000e7c02 */ /* 0x000fe20008000f00 */
[----:B------:R-:W4:Y:S01]  /*0ec0*/  F2I.U32.TRUNC.NTZ R95, R95 ;  /* 0x0000005f005f7305 */ /* 0x000f22000020f000 */
[----:B---3--:R-:W-:-:S05]  /*0ed0*/  FMUL R94, R94, UR7 ;  /* 0x000000075e5e7c20 */ /* 0x008fca0008400000 */
[----:B------:R-:W-:Y:S01]  /*0ee0*/  BAR.SYNC.DEFER_BLOCKING 0x0 ;  /* 0x0000000000007b1d */ /* 0x000fe20000010000 */
[----:B------:R-:W-:-:S05]  /*0ef0*/  ISETP.GE.AND P0, PT, R10, 0x1, PT ;  /* 0x000000010a00780c */ /* 0x000fca0003f06270 */
[----:B------:R-:W3:Y:S02]  /*0f00*/  F2I.U32.TRUNC.NTZ R94, R94 ;  /* 0x0000005e005e7305 */ /* 0x000ee4000020f000 */
[----:B------:R-:W2:Y:S01]  /*0f10*/  S2UR UR36, SR_CTAID.Z ;  /* 0x00000000002479c3 */ /* 0x000ea20000002700 */
[----:B----4-:R-:W-:-:S05]  /*0f20*/  IADD3 R95, PT, PT, -R95, RZ, RZ ;  /* 0x000000ff5f5f7210 */ /* 0x010fca0007ffe1ff */
[----:B-1----:R-:W-:Y:S01]  /*0f30*/  IMAD R95, R3, R95, UR5 ;  /* 0x00000005035f7e24 */ /* 0x002fe2000f8e025f */
[----:B---3--:R-:W-:-:S05]  /*0f40*/  IADD3 R94, PT, PT, -R94, RZ, RZ ;  /* 0x000000ff5e5e7210 */ /* 0x008fca0007ffe1ff */
[----:B--2---:R-:W-:Y:S01]  /*0f50*/  IMAD R94, R2, R94, UR4 ;  /* 0x00000004025e7e24 */ /* 0x004fe2000f8e025e */
[----:B------:R-:W-:Y:S06]  /*0f60*/  @!P0 BRA `(.L_x_15) ;  /* 0x0000000000b88947 */ /* 0x000fec0003800000 */
[----:B------:R-:W1:Y:S01]  /*0f70*/  LDC.64 R4, c[0x0][0xb18] ;  /* 0x0002c600ff047b82 */ /* 0x000e620000000a00 */
[----:B------:R-:W-:-:S07]  /*0f80*/  ISETP.NE.AND P0, PT, R10, 0x1, PT ;  /* 0x000000010a00780c */ /* 0x000fce0003f05270 */
[----:B------:R-:W2:Y:S08]  /*0f90*/  LDC R9, c[0x0][0xb0c] ;  /* 0x0002c300ff097b82 */ /* 0x000eb00000000800 */
[----:B------:R-:W3:Y:S08]  /*0fa0*/  LDC R12, c[0x0][0x370] ;  /* 0x0000dc00ff0c7b82 */ /* 0x000ef00000000800 */
[----:B------:R-:W4:Y:S01]  /*0fb0*/  LDC R11, c[0x0][0x374] ;  /* 0x0000dd00ff0b7b82 */ /* 0x000f220000000800 */
[----:B-1----:R-:W-:-:S07]  /*0fc0*/  ISETP.NE.AND P1, PT, R4, 0x1, PT ;  /* 0x000000010400780c */ /* 0x002fce0003f25270 */
[----:B------:R-:W3:Y:S01]  /*0fd0*/  LDC.64 R6, c[0x0][0xb10] ;  /* 0x0002c400ff067b82 */ /* 0x000ee20000000a00 */
[----:B--2---:R-:W-:-:S07]  /*0fe0*/  ISETP.NE.AND P2, PT, R9, 0x1, PT ;  /* 0x000000010900780c */ /* 0x004fce0003f45270 */
[----:B------:R-:W1:Y:S08]  /*0ff0*/  LDC R8, c[0x0][0xb20] ;  /* 0x0002c800ff087b82 */ /* 0x000e700000000800 */
[----:B------:R-:W2:Y:S01]  /*1000*/  LDC.64 R2, c[0x0][0xb28] ;  /* 0x0002ca00ff027b82 */ /* 0x000ea20000000a00 */
[----:B----4-:R-:W-:-:S04]  /*1010*/  IMAD.HI.U32 R13, R11, R5, RZ ;  /* 0x000000050b0d7227 */ /* 0x010fc800078e00ff */
[----:B------:R-:W-:-:S04]  /*1020*/  IMAD.HI.U32 R5, R14, R5, RZ ;  /* 0x000000050e057227 */ /* 0x000fc800078e00ff */
[----:B---3--:R-:W-:-:S05]  /*1030*/  IMAD.HI.U32 R16, R12, R6, RZ ;  /* 0x000000060c107227 */ /* 0x008fca00078e00ff */
[-C--:B------:R-:W-:Y:S01]  /*1040*/  @P2 SHF.R.U32.HI R12, RZ, R7.reuse, R16 ;  /* 0x00000007ff0c2219 */ /* 0x080fe20000011610 */
[----:B------:R-:W-:Y:S01]  /*1050*/  IMAD.HI.U32 R16, R15, R6, RZ ;  /* 0x000000060f107227 */ /* 0x000fe200078e00ff */
[-C--:B-1----:R-:W-:Y:S02]  /*1060*/  @P1 SHF.R.U32.HI R11, RZ, R8.reuse, R13 ;  /* 0x00000008ff0b1219 */ /* 0x082fe4000001160d */
[----:B------:R-:W-:Y:S02]  /*1070*/  SHF.R.U32.HI R5, RZ, R8, R5 ;  /* 0x00000008ff057219 */ /* 0x000fe40000011605 */
[----:B------:R-:W-:Y:S02]  /*1080*/  SHF.R.U32.HI R16, RZ, R7, R16 ;  /* 0x00000007ff107219 */ /* 0x000fe40000011610 */
[----:B------:R-:W-:Y:S01]  /*1090*/  SEL R5, R14, R5, !P1 ;  /* 0x000000050e057207 */ /* 0x000fe20004800000 */
[----:B--2---:R-:W-:Y:S01]  /*10a0*/  IMAD.HI.U32 R13, R11, R2, RZ ;  /* 0x000000020b0d7227 */ /* 0x004fe200078e00ff */
[----:B------:R-:W-:-:S03]  /*10b0*/  SEL R16, R15, R16, !P2 ;  /* 0x000000100f107207 */ /* 0x000fc60005000000 */
[----:B------:R-:W-:Y:S01]  /*10c0*/  IMAD.HI.U32 R6, R12, R2, RZ ;  /* 0x000000020c067227 */ /* 0x000fe200078e00ff */
[----:B------:R-:W-:-:S04]  /*10d0*/  @P0 SHF.R.U32.HI R11, RZ, R3, R13 ;  /* 0x00000003ff0b0219 */ /* 0x000fc8000001160d */
[----:B------:R-:W-:Y:S01]  /*10e0*/  @P0 SHF.R.U32.HI R12, RZ, R3, R6 ;  /* 0x00000003ff0c0219 */ /* 0x000fe20000011606 */
[----:B------:R-:W-:-:S04]  /*10f0*/  IMAD R11, R11, R10, RZ ;  /* 0x0000000a0b0b7224 */ /* 0x000fc800078e02ff */
[----:B------:R-:W-:Y:S01]  /*1100*/  IMAD R6, R12, R10, RZ ;  /* 0x0000000a0c067224 */ /* 0x000fe200078e02ff */
[----:B------:R-:W-:-:S04]  /*1110*/  ISETP.GE.AND P1, PT, R5, R11, PT ;  /* 0x0000000b0500720c */ /* 0x000fc80003f26270 */
[----:B------:R-:W-:Y:S01]  /*1120*/  ISETP.GE.OR P1, PT, R16, R6, P1 ;  /* 0x000000061000720c */ /* 0x000fe20000f26670 */
[----:B------:R-:W-:-:S05]  /*1130*/  IMAD.HI.U32 R6, R5, R2, RZ ;  /* 0x0000000205067227 */ /* 0x000fca00078e00ff */
[----:B------:R-:W-:-:S04]  /*1140*/  SHF.R.U32.HI R6, RZ, R3, R6 ;  /* 0x00000003ff067219 */ /* 0x000fc80000011606 */
[----:B------:R-:W-:-:S03]  /*1150*/  SEL R6, R5, R6, !P0 ;  /* 0x0000000605067207 */ /* 0x000fc60004000000 */
[----:B------:R-:W-:Y:S01]  /*1160*/  @!P1 IMAD.HI.U32 R7, R16, R2, RZ ;  /* 0x0000000210079227 */ /* 0x000fe200078e00ff */
[----:B------:R-:W-:-:S04]  /*1170*/  IADD3 R2, PT, PT, -R6, RZ, RZ ;  /* 0x000000ff06027210 */ /* 0x000fc80007ffe1ff */
[----:B------:R-:W-:Y:S01]  /*1180*/  @!P1 SHF.R.U32.HI R3, RZ, R3, R7 ;  /* 0x00000003ff039219 */ /* 0x000fe20000011607 */
[----:B------:R-:W-:Y:S01]  /*1190*/  IMAD R2, R10, R2, R5 ;  /* 0x000000020a027224 */ /* 0x000fe200078e0205 */
[----:B------:R-:W-:Y:S02]  /*11a0*/  IADD3 R7, PT, PT, -R5, RZ, RZ ;  /* 0x000000ff05077210 */ /* 0x000fe40007ffe1ff */
[----:B------:R-:W-:-:S03]  /*11b0*/  @!P1 SEL R3, R16, R3, !P0 ;  /* 0x0000000310039207 */ /* 0x000fc60004000000 */
[----:B------:R-:W-:Y:S02]  /*11c0*/  IMAD R7, R4, R7, R14 ;  /* 0x0000000704077224 */ /* 0x000fe400078e020e */
[--C-:B------:R-:W-:Y:S02]  /*11d0*/  @!P1 IMAD.IADD R6, R6, 0x1, -R3.reuse ;  /* 0x0000000106069824 */ /* 0x100fe400078e0a03 */
[----:B------:R-:W-:Y:S01]  /*11e0*/  @!P1 IMAD R3, R2, R12, R3 ;  /* 0x0000000c02039224 */ /* 0x000fe200078e0203 */
[----:B------:R-:W-:Y:S01]  /*11f0*/  IADD3 R2, PT, PT, -R16, RZ, RZ ;  /* 0x000000ff10027210 */ /* 0x000fe20007ffe1ff */
[----:B------:R-:W-:Y:S02]  /*1200*/  @!P1 IMAD R5, R6, R10, R16 ;  /* 0x0000000a06059224 */ /* 0x000fe400078e0210 */
[----:B------:R-:W-:Y:S02]  /*1210*/  @!P1 IMAD.MOV.U32 R16, RZ, RZ, R3 ;  /* 0x000000ffff109224 */ /* 0x000fe400078e0003 */
[----:B------:R-:W-:-:S02]  /*1220*/  IMAD R2, R9, R2, R15 ;  /* 0x0000000209027224 */ /* 0x000fc400078e020f */
[----:B------:R-:W-:Y:S02]  /*1230*/  IMAD R14, R5, R4, R7 ;  /* 0x00000004050e7224 */ /* 0x000fe400078e0207 */
[----:B------:R-:W-:Y:S02]  /*1240*/  IMAD R15, R16, R9, R2 ;  /* 0x00000009100f7224 */ /* 0x000fe400078e0202 */
.L_x_15:
[----:B------:R-:W1:Y:S01]  /*1250*/  LDCU UR4, c[0x0][0xb30] ;  /* 0x00016600ff0477ac */ /* 0x000e620008000800 */
[----:B------:R-:W2:Y:S08]  /*1260*/  S2UR UR37, SR_CgaCtaId ;  /* 0x00000000002579c3 */ /* 0x000eb00000008800 */
[----:B------:R-:W3:Y:S01]  /*1270*/  LDC R40, c[0x0][0xb24] ;  /* 0x0002c900ff287b82 */ /* 0x000ee20000000800 */
[----:B-1----:R-:W-:-:S09]  /*1280*/  UISETP.NE.AND UP1, UPT, UR4, 0x1, UPT ;  /* 0x000000010400788c */ /* 0x002fd2000bf25270 */
[----:B--2---:R-:W-:Y:S05]  /*1290*/  BRA.U UP1, `(.L_x_16) ;  /* 0x0000000101407547 */ /* 0x004fea000b800000 */
[----:B------:R-:W1:Y:S08]  /*12a0*/  LDC.64 R4, c[0x0][0xb10] ;  /* 0x0002c400ff047b82 */ /* 0x000e700000000a00 */
[----:B------:R-:W2:Y:S08]  /*12b0*/  LDC.64 R2, c[0x0][0xb18] ;  /* 0x0002c600ff027b82 */ /* 0x000eb00000000a00 */
[----:B------:R-:W4:Y:S08]  /*12c0*/  LDC R6, c[0x0][0xb20] ;  /* 0x0002c800ff067b82 */ /* 0x000f300000000800 */
[----:B------:R-:W3:Y:S01]  /*12d0*/  LDC R7, c[0x0][0xb0c] ;  /* 0x0002c300ff077b82 */ /* 0x000ee20000000800 */
[----:B-1----:R-:W-:-:S05]  /*12e0*/  IMAD.HI.U32 R4, R15, R4, RZ ;  /* 0x000000040f047227 */ /* 0x002fca00078e00ff */
[----:B------:R-:W-:Y:S01]  /*12f0*/  SHF.R.U32.HI R4, RZ, R5, R4 ;  /* 0x00000005ff047219 */ /* 0x000fe20000011604 */
[----:B--2---:R-:W-:Y:S01]  /*1300*/  IMAD.HI.U32 R3, R14, R3, RZ ;  /* 0x000000030e037227 */ /* 0x004fe200078e00ff */
[----:B------:R-:W-:-:S04]  /*1310*/  ISETP.NE.AND P0, PT, R2, 0x1, PT ;  /* 0x000000010200780c */ /* 0x000fc80003f05270 */
[----:B----4-:R-:W-:-:S04]  /*1320*/  SHF.R.U32.HI R3, RZ, R6, R3 ;  /* 0x00000006ff037219 */ /* 0x010fc80000011603 */
[----:B------:R-:W-:Y:S02]  /*1330*/  SEL R3, R14, R3, !P0 ;  /* 0x000000030e037207 */ /* 0x000fe40004000000 */
[----:B---3--:R-:W-:-:S04]  /*1340*/  ISETP.NE.AND P1, PT, R7, 0x1, PT ;  /* 0x000000010700780c */ /* 0x008fc80003f25270 */
[----:B------:R-:W-:-:S05]  /*1350*/  SEL R4, R15, R4, !P1 ;  /* 0x000000040f047207 */ /* 0x000fca0004800000 */
[----:B------:R-:W-:Y:S02]  /*1360*/  IMAD.IADD R5, R3, 0x1, -R4 ;  /* 0x0000000103057824 */ /* 0x000fe400078e0a04 */
[----:B------:R-:W-:Y:S02]  /*1370*/  IMAD.IADD R3, R4, 0x1, -R3 ;  /* 0x0000000104037824 */ /* 0x000fe400078e0a03 */
[----:B------:R-:W-:Y:S02]  /*1380*/  IMAD R15, R5, R7, R15 ;  /* 0x00000007050f7224 */ /* 0x000fe400078e020f */
[----:B------:R-:W-:-:S07]  /*1390*/  IMAD R14, R3, R2, R14 ;  /* 0x00000002030e7224 */ /* 0x000fce00078e020e */
.L_x_16:
[----:B------:R-:W-:Y:S01]  /*13a0*/  BAR.SYNC.DEFER_BLOCKING 0x0 ;  /* 0x0000000000007b1d */ /* 0x000fe20000010000 */
[----:B------:R-:W-:Y:S01]  /*13b0*/  UISETP.NE.AND UP1, UPT, UR8, 0x2, UPT ;  /* 0x000000020800788c */ /* 0x000fe2000bf25270 */
[----:B------:R-:W-:Y:S02]  /*13c0*/  ISETP.NE.OR P5, PT, R0, 0x2, !P5 ;  /* 0x000000020000780c */ /* 0x000fe40006fa5670 */
[----:B------:R-:W-:-:S06]  /*13d0*/  LOP3.LUT R2, R108, 0x1f, RZ, 0xc0, !PT ;  /* 0x0000001f6c027812 */ /* 0x000fcc00078ec0ff */
[----:B------:R-:W-:Y:S05]  /*13e0*/  BRA.U UP1, `(.L_x_17) ;  /* 0x0000001101a47547 */ /* 0x000fea000b800000 */
[----:B------:R-:W1:Y:S01]  /*13f0*/  LDCU UR13, c[0x0][0x38c] ;  /* 0x00007180ff0d77ac */ /* 0x000e620008000800 */
[----:B------:R-:W2:Y:S01]  /*1400*/  LDC R8, c[0x0][0x370] ;  /* 0x0000dc00ff087b82 */ /* 0x000ea20000000800 */
[----:B------:R-:W-:Y:S01]  /*1410*/  PLOP3.LUT P1, PT, PT, PT, UP2, 0x80, 0x8 ;  /* 0x000000000008781c */ /* 0x000fe20003f2f028 */
[----:B------:R-:W-:Y:S01]  /*1420*/  IMAD.MOV.U32 R17, RZ, RZ, 0x1 ;  /* 0x00000001ff117424 */ /* 0x000fe200078e00ff */
[----:B------:R-:W-:Y:S01]  /*1430*/  ISETP.EQ.OR P4, PT, R2, RZ, P5 ;  /* 0x000000ff0200720c */ /* 0x000fe20002f82670 */
[----:B------:R-:W-:Y:S01]  /*1440*/  IMAD.MOV.U32 R16, RZ, RZ, RZ ;  /* 0x000000ffff107224 */ /* 0x000fe200078e00ff */
[----:B------:R-:W-:Y:S02]  /*1450*/  PLOP3.LUT P1, PT, P1, PT, PT, 0x8, 0x80 ;  /* 0x000000000080781c */ /* 0x000fe40000f2e170 */
[----:B------:R-:W-:Y:S01]  /*1460*/  CS2R R12, SRZ ;  /* 0x00000000000c7805 */ /* 0x000fe2000001ff00 */
[----:B------:R-:W-:Y:S01]  /*1470*/  IMAD.MOV.U32 R11, RZ, RZ, 0x1 ;  /* 0x00000001ff0b7424 */ /* 0x000fe200078e00ff */
[----:B------:R-:W4:Y:S01]  /*1480*/  LDC R0, c[0x0][0x374] ;  /* 0x0000dd00ff007b82 */ /* 0x000f220000000800 */
[----:B------:R-:W2:Y:S01]  /*1490*/  LDCU.64 UR22, c[0x0][0x348] ;  /* 0x00006900ff1677ac */ /* 0x000ea20008000a00 */
[----:B------:R-:W-:Y:S01]  /*14a0*/  UMOV UR6, URZ ;  /* 0x000000ff00067c82 */ /* 0x000fe20008000000 */
[----:B-1----:R-:W-:-:S04]  /*14b0*/  UIADD3 UR5, UPT, UPT, UR13, 0x1f, URZ ;  /* 0x0000001f0d057890 */ /* 0x002fc8000fffe0ff */
[----:B------:R-:W-:-:S04]  /*14c0*/  USHF.R.S32.HI UR4, URZ, 0x1f, UR5 ;  /* 0x0000001fff047899 */ /* 0x000fc80008011405 */
[----:B------:R-:W-:-:S04]  /*14d0*/  ULEA.HI UR4, UR4, UR5, URZ, 0x5 ;  /* 0x0000000504047291 */ /* 0x000fc8000f8f28ff */
[----:B------:R-:W-:Y:S02]  /*14e0*/  USHF.R.S32.HI UR15, URZ, 0x5, UR4 ;  /* 0x00000005ff0f7899 */ /* 0x000fe40008011404 */
[----:B------:R-:W-:Y:S02]  /*14f0*/  UIADD3 UR4, UPT, UPT, UR13, -0x1, URZ ;  /* 0xffffffff0d047890 */ /* 0x000fe4000fffe0ff */
[----:B------:R-:W-:Y:S02]  /*1500*/  UISETP.LT.U32.AND UP0, UPT, UR15, 0x6, UPT ;  /* 0x000000060f00788c */ /* 0x000fe4000bf01070 */
[----:B------:R-:W-:Y:S02]  /*1510*/  UISETP.GE.U32.AND UP1, UPT, UR4, -0x3f, UPT ;  /* 0xffffffc10400788c */ /* 0x000fe4000bf26070 */
[----:B------:R-:W-:Y:S02]  /*1520*/  USEL UR14, UR15, 0x6, UP0 ;  /* 0x000000060f0e7887 */ /* 0x000fe40008000000 */
[----:B------:R-:W-:-:S02]  /*1530*/  UIADD3 UR13, UPT, UPT, UR13, 0x3e, URZ ;  /* 0x0000003e0d0d7890 */ /* 0x000fc4000fffe0ff */
[----:B------:R-:W-:Y:S02]  /*1540*/  UIADD3 UR5, UPT, UPT, UR14, -0x1, URZ ;  /* 0xffffffff0e057890 */ /* 0x000fe4000fffe0ff */
[----:B------:R-:W-:-:S03]  /*1550*/  UIADD3 UR7, UPT, UPT, UR15, -UR14, URZ ;  /* 0x8000000e0f077290 */ /* 0x000fc6000fffe0ff */
[----:B------:R-:W-:-:S04]  /*1560*/  @UP1 UIADD3 UR5, UPT, UPT, UR14, URZ, URZ ;  /* 0x000000ff0e051290 */ /* 0x000fc8000fffe0ff */
[----:B--2---:R-:W-:-:S12]  /*1570*/  UIADD3 UR5, UPT, UPT, UR5, 0x1, URZ ;  /* 0x0000000105057890 */ /* 0x004fd8000fffe0ff */
.L_x_35:
[----:B------:R-:W-:Y:S01]  /*1580*/  UISETP.NE.AND UP0, UPT, UR37, URZ, UPT ;  /* 0x000000ff2500728c */ /* 0x000fe2000bf05270 */
[----:B------:R-:W1:Y:S08]  /*1590*/  S2UR UR37, SR_CgaCtaId ;  /* 0x00000000002579c3 */ /* 0x000e700000008800 */
[----:B------:R-:W-:Y:S05]  /*15a0*/  BRA.U UP0, `(.L_x_18) ;  /* 0x0000000100347547 */ /* 0x000fea000b800000 */
[----:B------:R-:W2:Y:S01]  /*15b0*/  S2R R2, SR_CgaCtaId ;  /* 0x0000000000027919 */ /* 0x000ea20000008800 */
[----:B------:R-:W-:-:S04]  /*15c0*/  MOV R3, 0x400 ;  /* 0x0000040000037802 */ /* 0x000fc80000000f00 */
[----:B--2---:R-:W-:Y:S02]  /*15d0*/  LEA R2, R2, R3, 0x18 ;  /* 0x0000000302027211 */ /* 0x004fe400078ec0ff */
[----:B------:R-:W-:-:S03]  /*15e0*/  SHF.L.U32 R3, R11, 0x1f, RZ ;  /* 0x0000001f0b037819 */ /* 0x000fc600000006ff */
[----:B------:R-:W-:-:S04]  /*15f0*/  IMAD R2, R12, 0x8, R2 ;  /* 0x000000080c027824 */ /* 0x000fc800078e0202 */
[----:B------:R-:W2:Y:S02]  /*1600*/  SYNCS.PHASECHK.TRANS64.TRYWAIT P0, [R2+URZ+0x120], R3 ;  /* 0x00012003020075a7 */ /* 0x000ea400080011ff */
[----:B--2---:R-:W-:Y:S05]  /*1610*/  @!P0 BRA `(.L_x_19) ;  /* 0x0000007800788947 */ /* 0x004fea0003800000 */
.L_x_127:
[----:B------:R-:W-:Y:S01]  /*1620*/  VIADD R12, R12, 0x1 ;  /* 0x000000010c0c7836 */ /* 0x000fe20000000000 */
[----:B------:R2:W-:Y:S04]  /*1630*/  SYNCS.ARRIVE.TRANS64.A1T0 RZ, [R2+URZ+0x110], RZ ;  /* 0x000110ff02ff79a7 */ /* 0x0005e800081000ff */
[----:B------:R-:W-:-:S04]  /*1640*/  ISETP.NE.AND P0, PT, R12, 0x2, PT ;  /* 0x000000020c00780c */ /* 0x000fc80003f05270 */
[----:B------:R-:W-:Y:S02]  /*1650*/  SEL R12, R12, RZ, P0 ;  /* 0x000000ff0c0c7207 */ /* 0x000fe40000000000 */
[----:B--2---:R-:W-:-:S04]  /*1660*/  SEL R2, RZ, 0x1, P0 ;  /* 0x00000001ff027807 */ /* 0x004fc80000000000 */
[----:B------:R-:W-:-:S07]  /*1670*/  LOP3.LUT R11, R11, R2, RZ, 0x3c, !PT ;  /* 0x000000020b0b7212 */ /* 0x000fce00078e3cff */
.L_x_18:
[----:B------:R-:W-:Y:S01]  /*1680*/  UMOV UR4, 0x400 ;  /* 0x0000040000047882 */ /* 0x000fe20000000000 */
[----:B------:R-:W-:Y:S01]  /*1690*/  SHF.L.U32 R2, R17, 0x1f, RZ ;  /* 0x0000001f11027819 */ /* 0x000fe200000006ff */
[----:B-1----:R-:W-:Y:S01]  /*16a0*/  ULEA UR4, UR37, UR4, 0x18 ;  /* 0x0000000425047291 */ /* 0x002fe2000f8ec0ff */
[----:B------:R-:W-:Y:S01]  /*16b0*/  R2UR UR35, R15 ;  /* 0x000000000f2372ca */ /* 0x000fe200000e0000 */
[----:B------:R-:W-:Y:S01]  /*16c0*/  UISETP.GE.U32.AND UP0, UPT, UR13, 0x3f, UPT ;  /* 0x0000003f0d00788c */ /* 0x000fe2000bf06070 */
[----:B------:R-:W-:Y:S01]  /*16d0*/  R2UR UR11, R14 ;  /* 0x000000000e0b72ca */ /* 0x000fe200000e0000 */
[----:B------:R-:W-:Y:S01]  /*16e0*/  ULEA UR8, UR6, UR4, 0x3 ;  /* 0x0000000406087291 */ /* 0x000fe2000f8e18ff */
[----:B------:R-:W-:-:S08]  /*16f0*/  UMOV UR24, URZ ;  /* 0x000000ff00187c82 */ /* 0x000fd00008000000 */
[----:B------:R1:W2:Y:S01]  /*1700*/  SYNCS.PHASECHK.TRANS64.TRYWAIT P0, [UR8+0x30], R2 ;  /* 0x00003002ff0075a7 */ /* 0x0002a20008001108 */
[----:B------:R-:W-:Y:S02]  /*1710*/  USHF.L.U32 UR35, UR35, 0x6, URZ ;  /* 0x0000000623237899 */ /* 0x000fe400080006ff */
[----:B------:R-:W-:Y:S01]  /*1720*/  USHF.L.U32 UR11, UR11, 0x8, URZ ;  /* 0x000000080b0b7899 */ /* 0x000fe200080006ff */
[----:B------:R-:W-:Y:S11]  /*1730*/  BRA.U !UP0, `(.L_x_20) ;  /* 0x0000000108a87547 */ /* 0x000ff6000b800000 */
[----:B------:R-:W-:Y:S01]  /*1740*/  UMOV UR16, URZ ;  /* 0x000000ff00107c82 */ /* 0x000fe20008000000 */
[----:B------:R-:W-:-:S05]  /*1750*/  UMOV UR17, UR6 ;  /* 0x0000000600117c82 */ /* 0x000fca0008000000 */
.L_x_25:
[----:B-1----:R-:W-:Y:S01]  /*1760*/  ULEA UR33, UR17, UR4, 0x3 ;  /* 0x0000000411217291 */ /* 0x002fe2000f8e18ff */
[----:B--2---:R-:W-:Y:S01]  /*1770*/  @!P5 MOV R3, 0x2800 ;  /* 0x000028000003d802 */ /* 0x004fe20000000f00 */
[----:B--2---:R-:W-:Y:S10]  /*1780*/  @P0 BRA `(.L_x_21) ;  /* 0x00000000000c0947 */ /* 0x004ff40003800000 */
[----:B------:R-:W-:-:S04]  /*1790*/  SHF.L.U32 R4, R17, 0x1f, RZ ;  /* 0x0000001f11047819 */ /* 0x000fc800000006ff */
[----:B------:R-:W2:Y:S02]  /*17a0*/  SYNCS.PHASECHK.TRANS64.TRYWAIT P0, [UR33+0x30], R4 ;  /* 0x00003004ff0075a7 */ /* 0x000ea40008001121 */
[----:B--2---:R-:W-:Y:S05]  /*17b0*/  @!P0 BRA `(.L_x_22) ;  /* 0x0000007800248947 */ /* 0x004fea0003800000 */
.L_x_21:
[----:B------:R2:W-:Y:S01]  /*17c0*/  @!P5 SYNCS.ARRIVE.TRANS64 RZ, [UR33], R3 ;  /* 0x00000003ffffd9a7 */ /* 0x0005e20008000021 */
[----:B------:R-:W-:Y:S04]  /*17d0*/  BSSY.RECONVERGENT B0, `(.L_x_23) ;  /* 0x0000003000007945 */ /* 0x000fe80003800200 */
[----:B------:R-:W-:Y:S05]  /*17e0*/  @P4 BRA `(.L_x_24) ;  /* 0x0000000000044947 */ /* 0x000fea0003800000 */
[----:B------:R-:W-:Y:S05]  /*17f0*/  BPT.TRAP 0x1 ;  /* 0x000000040000795c */ /* 0x000fea0000300000 */
.L_x_24:
[----:B------:R-:W-:Y:S05]  /*1800*/  BSYNC.RECONVERGENT B0 ;  /* 0x0000000000007941 */ /* 0x000fea0003800200 */
.L_x_23:
[----:B------:R-:W-:Y:S02]  /*1810*/  UIADD3 UR6, UPT, UPT, UR17, 0x1, URZ ;  /* 0x0000000111067890 */ /* 0x000fe4000fffe0ff */
[----:B------:R-:W-:Y:S02]  /*1820*/  ULEA UR32, UR17, UR4, 0xb ;  /* 0x0000000411207291 */ /* 0x000fe4000f8e58ff */
[----:B------:R-:W-:Y:S02]  /*1830*/  UISETP.NE.AND UP0, UPT, UR6, 0x6, UPT ;  /* 0x000000060600788c */ /* 0x000fe4000bf05270 */
[----:B------:R-:W-:Y:S02]  /*1840*/  UIADD3 UR26, UP1, UPT, UR22, 0x80, URZ ;  /* 0x00000080161a7890 */ /* 0x000fe4000ff3e0ff */
[----:B------:R-:W-:Y:S02]  /*1850*/  USEL UR9, URZ, 0x1, UP0 ;  /* 0x00000001ff097887 */ /* 0x000fe40008000000 */
[----:B------:R-:W-:-:S02]  /*1860*/  USEL UR6, UR6, URZ, UP0 ;  /* 0x000000ff06067287 */ /* 0x000fc40008000000 */
[----:B------:R-:W-:Y:S02]  /*1870*/  UIADD3 UR20, UP0, UPT, UR22, 0x180, URZ ;  /* 0x0000018016147890 */ /* 0x000fe4000ff1e0ff */
[----:B------:R-:W-:Y:S01]  /*1880*/  ULEA UR8, UR6, UR4, 0x3 ;  /* 0x0000000406087291 */ /* 0x000fe2000f8e18ff */
[----:B------:R-:W-:Y:S01]  /*1890*/  LOP3.LUT R17, R17, UR9, RZ, 0x3c, !PT ;  /* 0x0000000911117c12 */ /* 0x000fe2000f8e3cff */
[----:B------:R-:W-:Y:S02]  /*18a0*/  USHF.L.U32 UR34, UR16, 0x5, URZ ;  /* 0x0000000510227899 */ /* 0x000fe400080006ff */
[----:B------:R-:W-:Y:S01]  /*18b0*/  UIADD3.X UR27, UPT, UPT, URZ, UR23, URZ, UP1, !UPT ;  /* 0x00000017ff1b7290 */ /* 0x000fe20008ffe4ff */
[----:B-1----:R-:W-:Y:S01]  /*18c0*/  SHF.L.U32 R2, R17, 0x1f, RZ ;  /* 0x0000001f11027819 */ /* 0x002fe200000006ff */
[----:B------:R-:W-:Y:S02]  /*18d0*/  UIADD3 UR32, UPT, UPT, UR32, 0x6400, URZ ;  /* 0x0000640020207890 */ /* 0x000fe4000fffe0ff */
[----:B------:R-:W-:Y:S01]  /*18e0*/  UIADD3.X UR21, UPT, UPT, URZ, UR23, URZ, UP0, !UPT ;  /* 0x00000017ff157290 */ /* 0x000fe200087fe4ff */
[----:B------:R1:W1:Y:S01]  /*18f0*/  SYNCS.PHASECHK.TRANS64.TRYWAIT P0, [UR8+0x30], R2 ;  /* 0x00003002ff0075a7 */ /* 0x0002620008001108 */
[----:B------:R-:W-:Y:S01]  /*1900*/  ULEA UR8, UR17, UR4, 0xd ;  /* 0x0000000411087291 */ /* 0x000fe2000f8e68ff */
[----:B------:R-:W-:Y:S01]  /*1910*/  UMOV UR18, 0x0 ;  /* 0x0000000000127882 */ /* 0x000fe20000000000 */
[----:B------:R-:W-:-:S02]  /*1920*/  UMOV UR19, 0x10000000 ;  /* 0x1000000000137882 */ /* 0x000fc40000000000 */
[----:B------:R-:W-:Y:S01]  /*1930*/  UIADD3 UR8, UPT, UPT, UR8, 0x9400, URZ ;  /* 0x0000940008087890 */ /* 0x000fe2000fffe0ff */
[----:B------:R1:W-:Y:S01]  /*1940*/  UTMALDG.3D [UR32], [UR26], desc[UR18] ;  /* 0x000012201a0075b4 */ /* 0x0003e20008011000 */
[----:B------:R-:W-:Y:S01]  /*1950*/  UMOV UR12, UR36 ;  /* 0x00000024000c7c82 */ /* 0x000fe20008000000 */
[----:B------:R-:W-:Y:S01]  /*1960*/  UMOV UR9, UR33 ;  /* 0x0000002100097c82 */ /* 0x000fe20008000000 */
[----:B------:R-:W-:Y:S01]  /*1970*/  UMOV UR10, UR34 ;  /* 0x00000022000a7c82 */ /* 0x000fe20008000000 */
[----:B------:R-:W-:Y:S01]  /*1980*/  UIADD3 UR16, UPT, UPT, UR16, 0x1, URZ ;  /* 0x0000000110107890 */ /* 0x000fe2000fffe0ff */
[----:B------:R-:W-:Y:S01]  /*1990*/  UMOV UR24, UR5 ;  /* 0x0000000500187c82 */ /* 0x000fe20008000000 */
[----:B------:R-:W-:Y:S02]  /*19a0*/  UMOV UR17, UR6 ;  /* 0x0000000600117c82 */ /* 0x000fe40008000000 */
[----:B------:R1:W-:Y:S01]  /*19b0*/  UTMALDG.3D [UR8], [UR20], desc[UR18] ;  /* 0x00001208140075b4 */ /* 0x0003e20008011000 */
[----:B------:R-:W-:-:S09]  /*19c0*/  UISETP.NE.AND UP0, UPT, UR16, UR5, UPT ;  /* 0x000000051000728c */ /* 0x000fd2000bf05270 */
[----:B------:R-:W-:Y:S05]  /*19d0*/  BRA.U UP0, `(.L_x_25) ;  /* 0xfffffffd00607547 */ /* 0x000fea000b83ffff */
.L_x_20:
[----:B-1----:R-:W-:Y:S01]  /*19e0*/  ULEA UR8, UR6, UR4, 0x3 ;  /* 0x0000000406087291 */ /* 0x002fe2000f8e18ff */
[----:B------:R-:W-:Y:S01]  /*19f0*/  SHF.L.U32 R2, R17, 0x1f, RZ ;  /* 0x0000001f11027819 */ /* 0x000fe200000006ff */
[----:B------:R-:W-:Y:S01]  /*1a00*/  @!P1 SYNCS.ARRIVE.TRANS64.A1T0 RZ, [UR4+0xa8], RZ ;  /* 0x0000a8ffffff99a7 */ /* 0x000fe20008100004 */
[----:B------:R-:W-:-:S06]  /*1a10*/  UISETP.GT.AND UP0, UPT, UR15, UR14, UPT ;  /* 0x0000000e0f00728c */ /* 0x000fcc000bf04270 */
[----:B--2---:R1:W2:Y:S03]  /*1a20*/  SYNCS.PHASECHK.TRANS64.TRYWAIT P0, [UR8+0x30], R2 ;  /* 0x00003002ff0075a7 */ /* 0x0042a60008001108 */
[----:B------:R-:W-:Y:S05]  /*1a30*/  BRA.U !UP0, `(.L_x_26) ;  /* 0x0000000108ac7547 */ /* 0x000fea000b800000 */
[----:B------:R-:W-:Y:S01]  /*1a40*/  UIADD3 UR21, UPT, UPT, UR7, UR24, URZ ;  /* 0x0000001807157290 */ /* 0x000fe2000fffe0ff */
[----:B------:R-:W-:-:S11]  /*1a50*/  UMOV UR25, UR6 ;  /* 0x0000000600197c82 */ /* 0x000fd60008000000 */
.L_x_31:
[----:B-1----:R-:W-:Y:S01]  /*1a60*/  ULEA UR17, UR25, UR4, 0x3 ;  /* 0x0000000419117291 */ /* 0x002fe2000f8e18ff */
[----:B--2---:R-:W-:Y:S01]  /*1a70*/  @!P5 MOV R3, 0x2800 ;  /* 0x000028000003d802 */ /* 0x004fe20000000f00 */
[----:B--2---:R-:W-:Y:S10]  /*1a80*/  @P0 BRA `(.L_x_27) ;  /* 0x00000000000c0947 */ /* 0x004ff40003800000 */
[----:B------:R-:W-:-:S04]  /*1a90*/  SHF.L.U32 R4, R17, 0x1f, RZ ;  /* 0x0000001f11047819 */ /* 0x000fc800000006ff */
[----:B------:R-:W2:Y:S02]  /*1aa0*/  SYNCS.PHASECHK.TRANS64.TRYWAIT P0, [UR17+0x30], R4 ;  /* 0x00003004ff0075a7 */ /* 0x000ea40008001111 */
[----:B--2---:R-:W-:Y:S05]  /*1ab0*/  @!P0 BRA `(.L_x_28) ;  /* 0x00000074007c8947 */ /* 0x004fea0003800000 */
.L_x_27:
[----:B------:R2:W-:Y:S01]  /*1ac0*/  @!P5 SYNCS.ARRIVE.TRANS64 RZ, [UR17], R3 ;  /* 0x00000003ffffd9a7 */ /* 0x0005e20008000011 */
[----:B------:R-:W-:Y:S04]  /*1ad0*/  BSSY.RECONVERGENT B0, `(.L_x_29) ;  /* 0x0000003000007945 */ /* 0x000fe80003800200 */
[----:B------:R-:W-:Y:S05]  /*1ae0*/  @P4 BRA `(.L_x_30) ;  /* 0x0000000000044947 */ /* 0x000fea0003800000 */
[----:B------:R-:W-:Y:S05]  /*1af0*/  BPT.TRAP 0x1 ;  /* 0x000000040000795c */ /* 0x000fea0000300000 */
.L_x_30:
[----:B------:R-:W-:Y:S05]  /*1b00*/  BSYNC.RECONVERGENT B0 ;  /* 0x0000000000007941 */ /* 0x000fea0003800200 */
.L_x_29:
        /* <DEDUP_REMOVED lines=10> */
[----:B------:R-:W-:Y:S01]  /*1bb0*/  UIADD3 UR16, UPT, UPT, UR16, 0x6400, URZ ;  /* 0x0000640010107890 */ /* 0x000fe2000fffe0ff */
[----:B-1----:R-:W-:Y:S01]  /*1bc0*/  SHF.L.U32 R2, R17, 0x1f, RZ ;  /* 0x0000001f11027819 */ /* 0x002fe200000006ff */
[----:B------:R-:W-:Y:S02]  /*1bd0*/  UIADD3.X UR31, UPT, UPT, URZ, UR23, URZ, UP1, !UPT ;  /* 0x00000017ff1f7290 */ /* 0x000fe40008ffe4ff */
[----:B------:R-:W-:Y:S01]  /*1be0*/  UIADD3.X UR29, UPT, UPT, URZ, UR23, URZ, UP0, !UPT ;  /* 0x00000017ff1d7290 */ /* 0x000fe200087fe4ff */
[----:B------:R1:W1:Y:S01]  /*1bf0*/  SYNCS.PHASECHK.TRANS64.TRYWAIT P0, [UR8+0x30], R2 ;  /* 0x00003002ff0075a7 */ /* 0x0002620008001108 */
[----:B------:R-:W-:Y:S01]  /*1c00*/  ULEA UR8, UR25, UR4, 0xd ;  /* 0x0000000419087291 */ /* 0x000fe2000f8e68ff */
[----:B------:R-:W-:Y:S01]  /*1c10*/  UMOV UR26, 0x0 ;  /* 0x00000000001a7882 */ /* 0x000fe20000000000 */
[----:B------:R-:W-:-:S02]  /*1c20*/  UMOV UR27, 0x10000000 ;  /* 0x10000000001b7882 */ /* 0x000fc40000000000 */
[----:B------:R-:W-:Y:S01]  /*1c30*/  UIADD3 UR8, UPT, UPT, UR8, 0x9400, URZ ;  /* 0x0000940008087890 */ /* 0x000fe2000fffe0ff */
[----:B------:R-:W-:Y:S01]  /*1c40*/  UMOV UR19, UR35 ;  /* 0x0000002300137c82 */ /* 0x000fe20008000000 */
[----:B------:R-:W-:Y:S01]  /*1c50*/  UMOV UR20, UR36 ;  /* 0x0000002400147c82 */ /* 0x000fe20008000000 */
[----:B------:R-:W-:Y:S01]  /*1c60*/  UMOV UR12, UR36 ;  /* 0x00000024000c7c82 */ /* 0x000fe20008000000 */
[----:B------:R-:W-:Y:S01]  /*1c70*/  UMOV UR9, UR17 ;  /* 0x0000001100097c82 */ /* 0x000fe20008000000 */
[----:B------:R-:W-:Y:S01]  /*1c80*/  UMOV UR10, UR18 ;  /* 0x00000012000a7c82 */ /* 0x000fe20008000000 */
[----:B------:R1:W-:Y:S01]  /*1c90*/  UTMALDG.3D [UR16], [UR30], desc[UR26] ;  /* 0x00001a101e0075b4 */ /* 0x0003e20008011000 */
[----:B------:R-:W-:Y:S01]  /*1ca0*/  UIADD3 UR24, UPT, UPT, UR24, 0x1, URZ ;  /* 0x0000000118187890 */ /* 0x000fe2000fffe0ff */
[----:B------:R-:W-:-:S03]  /*1cb0*/  UMOV UR25, UR6 ;  /* 0x0000000600197c82 */ /* 0x000fc60008000000 */
[----:B------:R-:W-:Y:S01]  /*1cc0*/  UISETP.NE.AND UP0, UPT, UR24, UR21, UPT ;  /* 0x000000151800728c */ /* 0x000fe2000bf05270 */
[----:B------:R1:W-:Y:S08]  /*1cd0*/  UTMALDG.3D [UR8], [UR28], desc[UR26] ;  /* 0x00001a081c0075b4 */ /* 0x0003f00008011000 */
[----:B------:R-:W-:Y:S05]  /*1ce0*/  BRA.U UP0, `(.L_x_31) ;  /* 0xfffffffd005c7547 */ /* 0x000fea000b83ffff */
.L_x_26:
[C---:B-1----:R-:W-:Y:S01]  /*1cf0*/  LEA R2, R16.reuse, UR4, 0x3 ;  /* 0x0000000410027c11 */ /* 0x042fe2000f8e18ff */
[----:B------:R-:W-:Y:S01]  /*1d00*/  NOP ;  /* 0x0000000000007918 */ /* 0x000fe20000000000 */
[----:B--2---:R-:W-:Y:S02]  /*1d10*/  SHF.L.U32 R3, R13, 0x1f, RZ ;  /* 0x0000001f0d037819 */ /* 0x004fe400000006ff */
[----:B------:R-:W-:Y:S02]  /*1d20*/  LEA R4, R16, UR4, 0x4 ;  /* 0x0000000410047c11 */ /* 0x000fe4000f8e20ff */
[----:B------:R-:W1:Y:S02]  /*1d30*/  SYNCS.PHASECHK.TRANS64.TRYWAIT P0, [R2+URZ+0xb0], R3 ;  /* 0x0000b003020075a7 */ /* 0x000e6400080011ff */
[----:B-1----:R-:W-:Y:S05]  /*1d40*/  @!P0 BRA `(.L_x_32) ;  /* 0x0000007000f08947 */ /* 0x002fea0003800000 */
.L_x_130:
[----:B------:R-:W2:Y:S01]  /*1d50*/  LDS.128 R4, [R4+0x140] ;  /* 0x0001400004047984 */ /* 0x000ea20000000c00 */
[----:B---3--:R-:W-:Y:S01]  /*1d60*/  ISETP.GE.AND P0, PT, R40, 0x1, PT ;  /* 0x000000012800780c */ /* 0x008fe20003f06270 */
[----:B-1----:R-:W-:Y:S01]  /*1d70*/  VIADD R2, R2, 0xc0 ;  /* 0x000000c002027836 */ /* 0x002fe20000000000 */
[----:B------:R-:W-:Y:S01]  /*1d80*/  @!PT LDS RZ, [RZ] ;  /* 0x00000000fffff984 */ /* 0x000fe20000000800 */
[----:B------:R-:W-:Y:S01]  /*1d90*/  @!PT LDS RZ, [RZ] ;  /* 0x00000000fffff984 */ /* 0x000fe20000000800 */
[----:B------:R-:W-:Y:S01]  /*1da0*/  @!PT LDS RZ, [RZ] ;  /* 0x00000000fffff984 */ /* 0x000fe20000000800 */
[----:B------:R-:W-:Y:S01]  /*1db0*/  @!PT LDS RZ, [RZ] ;  /* 0x00000000fffff984 */ /* 0x000fe20000000800 */
[----:B------:R1:W-:Y:S06]  /*1dc0*/  MEMBAR.ALL.CTA ;  /* 0x0000000000007992 */ /* 0x0003ec0000008000 */
[----:B-1----:R-:W1:Y:S01]  /*1dd0*/  FENCE.VIEW.ASYNC.S ;  /* 0x00000000000073c6 */ /* 0x002e620000000000 */
[----:B------:R-:W-:-:S04]  /*1de0*/  PRMT R2, RZ, 0x654, R2 ;  /* 0x00000654ff027816 */ /* 0x000fc80000000002 */
[----:B-1----:R1:W-:Y:S01]  /*1df0*/  SYNCS.ARRIVE.TRANS64.RED.A1T0 RZ, [R2+URZ], RZ ;  /* 0x000000ff02ff79a7 */ /* 0x0023e200081004ff */
[----:B--2---:R-:W-:-:S13]  /*1e00*/  LOP3.LUT P2, RZ, R6, 0x1, RZ, 0xc0, !PT ;  /* 0x0000000106ff7812 */ /* 0x004fda000784c0ff */
[----:B------:R-:W-:Y:S01]  /*1e10*/  @P2 SHF.R.U32.HI R3, RZ, 0x10, R5 ;  /* 0x00000010ff032819 */ /* 0x000fe20000011605 */
[----:B------:R-:W-:Y:S01]  /*1e20*/  VOTEU.ANY UP0, P2 ;  /* 0x0000000000ff7886 */ /* 0x000fe20001000100 */
[----:B------:R-:W-:Y:S02]  /*1e30*/  @P2 MOV R10, R4 ;  /* 0x00000004000a2202 */ /* 0x000fe40000000f00 */
[----:B------:R-:W-:Y:S02]  /*1e40*/  @P2 R2UR.BROADCAST UR8, R3 ;  /* 0x00000000030822ca */ /* 0x000fe400008e0000 */
[----:B------:R-:W-:-:S11]  /*1e50*/  @P2 LOP3.LUT R9, R5, 0xffff, RZ, 0xc0, !PT ;  /* 0x0000ffff05092812 */ /* 0x000fd600078ec0ff */
[----:B------:R-:W-:Y:S01]  /*1e60*/  @UP0 UMOV UR36, UR8 ;  /* 0x0000000800240c82 */ /* 0x000fe20008000000 */
[----:B-1----:R-:W-:Y:S05]  /*1e70*/  @!P0 BRA `(.L_x_33) ;  /* 0x0000000000b88947 */ /* 0x002fea0003800000 */
[----:B------:R-:W4:Y:S01]  /*1e80*/  LDC.64 R4, c[0x0][0xb18] ;  /* 0x0002c600ff047b82 */ /* 0x000f220000000a00 */
[----:B------:R-:W-:-:S07]  /*1e90*/  ISETP.NE.AND P3, PT, R40, 0x1, PT ;  /* 0x000000012800780c */ /* 0x000fce0003f65270 */
[----:B------:R-:W1:Y:S08]  /*1ea0*/  LDC.64 R6, c[0x0][0xb10] ;  /* 0x0002c400ff067b82 */ /* 0x000e700000000a00 */
[----:B------:R-:W2:Y:S08]  /*1eb0*/  LDC R14, c[0x0][0xb20] ;  /* 0x0002c800ff0e7b82 */ /* 0x000eb00000000800 */
[----:B------:R-:W3:Y:S01]  /*1ec0*/  LDC R15, c[0x0][0xb0c] ;  /* 0x0002c300ff0f7b82 */ /* 0x000ee20000000800 */
[----:B----4-:R-:W-:Y:S01]  /*1ed0*/  IMAD.HI.U32 R19, R0, R5, RZ ;  /* 0x0000000500137227 */ /* 0x010fe200078e00ff */
[----:B------:R-:W-:-:S03]  /*1ee0*/  ISETP.NE.AND P0, PT, R4, 0x1, PT ;  /* 0x000000010400780c */ /* 0x000fc60003f05270 */
[----:B------:R-:W-:-:S03]  /*1ef0*/  IMAD.HI.U32 R5, R9, R5, RZ ;  /* 0x0000000509057227 */ /* 0x000fc600078e00ff */
[----:B------:R-:W4:Y:S01]  /*1f00*/  LDC.64 R2, c[0x0][0xb28] ;  /* 0x0002ca00ff027b82 */ /* 0x000f220000000a00 */
[----:B-1----:R-:W-:-:S04]  /*1f10*/  IMAD.HI.U32 R20, R8, R6, RZ ;  /* 0x0000000608147227 */ /* 0x002fc800078e00ff */
[----:B------:R-:W-:Y:S01]  /*1f20*/  IMAD.HI.U32 R21, R10, R6, RZ ;  /* 0x000000060a157227 */ /* 0x000fe200078e00ff */
[----:B------:R-:W-:Y:S02]  /*1f30*/  SHF.R.U32.HI R20, RZ, R7, R20 ;  /* 0x00000007ff147219 */ /* 0x000fe40000011614 */
[-C--:B--2---:R-:W-:Y:S02]  /*1f40*/  SHF.R.U32.HI R19, RZ, R14.reuse, R19 ;  /* 0x0000000eff137219 */ /* 0x084fe40000011613 */
[----:B------:R-:W-:Y:S02]  /*1f50*/  SHF.R.U32.HI R5, RZ, R14, R5 ;  /* 0x0000000eff057219 */ /* 0x000fe40000011605 */
[----:B------:R-:W-:Y:S02]  /*1f60*/  SEL R19, R0, R19, !P0 ;  /* 0x0000001300137207 */ /* 0x000fe40004000000 */
[----:B------:R-:W-:Y:S02]  /*1f70*/  SHF.R.U32.HI R21, RZ, R7, R21 ;  /* 0x00000007ff157219 */ /* 0x000fe40000011615 */
[----:B---3--:R-:W-:-:S02]  /*1f80*/  ISETP.NE.AND P1, PT, R15, 0x1, PT ;  /* 0x000000010f00780c */ /* 0x008fc40003f25270 */
[----:B------:R-:W-:Y:S02]  /*1f90*/  SEL R5, R9, R5, !P0 ;  /* 0x0000000509057207 */ /* 0x000fe40004000000 */
[----:B------:R-:W-:Y:S02]  /*1fa0*/  SEL R20, R8, R20, !P1 ;  /* 0x0000001408147207 */ /* 0x000fe40004800000 */
[----:B------:R-:W-:Y:S01]  /*1fb0*/  SEL R21, R10, R21, !P1 ;  /* 0x000000150a157207 */ /* 0x000fe20004800000 */
[----:B----4-:R-:W-:-:S04]  /*1fc0*/  IMAD.HI.U32 R18, R19, R2, RZ ;  /* 0x0000000213127227 */ /* 0x010fc800078e00ff */
        /* <DEDUP_REMOVED lines=10> */
[----:B------:R-:W-:-:S04]  /*2070*/  @!P0 IMAD.HI.U32 R7, R21, R2, RZ ;  /* 0x0000000215078227 */ /* 0x000fc800078e00ff */
[----:B------:R-:W-:Y:S01]  /*2080*/  IMAD.MOV R2, RZ, RZ, -R6 ;  /* 0x000000ffff027224 */ /* 0x000fe200078e0a06 */
[----:B------:R-:W-:Y:S02]  /*2090*/  @!P0 SHF.R.U32.HI R3, RZ, R3, R7 ;  /* 0x00000003ff038219 */ /* 0x000fe40000011607 */
[----:B------:R-:W-:Y:S01]  /*20a0*/  IADD3 R7, PT, PT, -R5, RZ, RZ ;  /* 0x000000ff05077210 */ /* 0x000fe20007ffe1ff */
[----:B------:R-:W-:Y:S01]  /*20b0*/  IMAD R2, R40, R2, R5 ;  /* 0x0000000228027224 */ /* 0x000fe200078e0205 */
        /* <DEDUP_REMOVED lines=10> */
.L_x_33:
[----:B------:R-:W1:Y:S02]  /*2160*/  LDCU UR8, c[0x0][0xb30] ;  /* 0x00016600ff0877ac */ /* 0x000e640008000800 */
[----:B-1----:R-:W-:-:S09]  /*2170*/  UISETP.NE.AND UP0, UPT, UR8, 0x1, UPT ;  /* 0x000000010800788c */ /* 0x002fd2000bf05270 */
[----:B------:R-:W-:Y:S05]  /*2180*/  BRA.U UP0, `(.L_x_34) ;  /* 0x0000000100407547 */ /* 0x000fea000b800000 */
[----:B------:R-:W1:Y:S08]  /*2190*/  LDC.64 R4, c[0x0][0xb10] ;  /* 0x0002c400ff047b82 */ /* 0x000e700000000a00 */
[----:B------:R-:W2:Y:S08]  /*21a0*/  LDC.64 R2, c[0x0][0xb18] ;  /* 0x0002c600ff027b82 */ /* 0x000eb00000000a00 */
[----:B------:R-:W3:Y:S08]  /*21b0*/  LDC R6, c[0x0][0xb20] ;  /* 0x0002c800ff067b82 */ /* 0x000ef00000000800 */
[----:B------:R-:W4:Y:S01]  /*21c0*/  LDC R7, c[0x0][0xb0c] ;  /* 0x0002c300ff077b82 */ /* 0x000f220000000800 */
[----:B-1----:R-:W-:-:S05]  /*21d0*/  IMAD.HI.U32 R4, R10, R4, RZ ;  /* 0x000000040a047227 */ /* 0x002fca00078e00ff */
[----:B------:R-:W-:Y:S01]  /*21e0*/  SHF.R.U32.HI R4, RZ, R5, R4 ;  /* 0x00000005ff047219 */ /* 0x000fe20000011604 */
[----:B--2---:R-:W-:Y:S01]  /*21f0*/  IMAD.HI.U32 R3, R9, R3, RZ ;  /* 0x0000000309037227 */ /* 0x004fe200078e00ff */
[----:B------:R-:W-:-:S04]  /*2200*/  ISETP.NE.AND P0, PT, R2, 0x1, PT ;  /* 0x000000010200780c */ /* 0x000fc80003f05270 */
[----:B---3--:R-:W-:-:S04]  /*2210*/  SHF.R.U32.HI R3, RZ, R6, R3 ;  /* 0x00000006ff037219 */ /* 0x008fc80000011603 */
[----:B------:R-:W-:Y:S02]  /*2220*/  SEL R3, R9, R3, !P0 ;  /* 0x0000000309037207 */ /* 0x000fe40004000000 */
[----:B----4-:R-:W-:-:S04]  /*2230*/  ISETP.NE.AND P1, PT, R7, 0x1, PT ;  /* 0x000000010700780c */ /* 0x010fc80003f25270 */
[----:B------:R-:W-:-:S05]  /*2240*/  SEL R4, R10, R4, !P1 ;  /* 0x000000040a047207 */ /* 0x000fca0004800000 */
[----:B------:R-:W-:Y:S02]  /*2250*/  IMAD.IADD R5, R3, 0x1, -R4 ;  /* 0x0000000103057824 */ /* 0x000fe400078e0a04 */
[----:B------:R-:W-:Y:S02]  /*2260*/  IMAD.IADD R3, R4, 0x1, -R3 ;  /* 0x0000000104037824 */ /* 0x000fe400078e0a03 */
[----:B------:R-:W-:Y:S02]  /*2270*/  IMAD R10, R5, R7, R10 ;  /* 0x00000007050a7224 */ /* 0x000fe400078e020a */
[----:B------:R-:W-:-:S07]  /*2280*/  IMAD R9, R3, R2, R9 ;  /* 0x0000000203097224 */ /* 0x000fce00078e0209 */
.L_x_34:
[----:B------:R-:W-:Y:S01]  /*2290*/  VIADD R16, R16, 0x1 ;  /* 0x0000000110107836 */ /* 0x000fe20000000000 */
[----:B------:R-:W-:Y:S01]  /*22a0*/  PLOP3.LUT P1, PT, PT, PT, PT, 0x80, 0x8 ;  /* 0x000000000008781c */ /* 0x000fe20003f2f070 */
[----:B------:R-:W-:Y:S02]  /*22b0*/  IMAD.IADD R15, R10, 0x1, R95 ;  /* 0x000000010a0f7824 */ /* 0x000fe400078e025f */
[----:B------:R-:W-:Y:S01]  /*22c0*/  IMAD.IADD R14, R9, 0x1, R94 ;  /* 0x00000001090e7824 */ /* 0x000fe200078e025e */
[----:B------:R-:W-:-:S04]  /*22d0*/  ISETP.NE.AND P0, PT, R16, 0x2, PT ;  /* 0x000000021000780c */ /* 0x000fc80003f05270 */
[----:B------:R-:W-:Y:S02]  /*22e0*/  SEL R2, RZ, 0x1, P0 ;  /* 0x00000001ff027807 */ /* 0x000fe40000000000 */
[----:B------:R-:W-:Y:S02]  /*22f0*/  SEL R16, R16, RZ, P0 ;  /* 0x000000ff10107207 */ /* 0x000fe40000000000 */
[----:B------:R-:W-:Y:S01]  /*2300*/  LOP3.LUT R13, R13, R2, RZ, 0x3c, !PT ;  /* 0x000000020d0d7212 */ /* 0x000fe200078e3cff */
[----:B------:R-:W-:Y:S06]  /*2310*/  @P2 BRA `(.L_x_35) ;  /* 0xfffffff000982947 */ /* 0x000fec000383ffff */
[----:B------:R-:W-:Y:S01]  /*2320*/  UIADD3 UR4, UPT, UPT, UR4, 0x30, URZ ;  /* 0x0000003004047890 */ /* 0x000fe2000fffe0ff */
[----:B------:R-:W-:-:S03]  /*2330*/  SHF.L.U32 R2, R17, 0x1f, RZ ;  /* 0x0000001f11027819 */ /* 0x000fc600000006ff */
[----:B------:R-:W-:-:S09]  /*2340*/  ULEA UR5, UR6, UR4, 0x3 ;  /* 0x0000000406057291 */ /* 0x000fd2000f8e18ff */
[----:B------:R-:W1:Y:S02]  /*2350*/  SYNCS.PHASECHK.TRANS64.TRYWAIT P0, [UR5], R2 ;  /* 0x00000002ff0075a7 */ /* 0x000e640008001105 */
[----:B-1----:R-:W-:Y:S05]  /*2360*/  @!P0 BRA `(.L_x_36) ;  /* 0x0000006c007c8947 */ /* 0x002fea0003800000 */
.L_x_132:
[----:B------:R-:W-:-:S04]  /*2370*/  UIADD3 UR6, UPT, UPT, UR6, 0x1, URZ ;  /* 0x0000000106067890 */ /* 0x000fc8000fffe0ff */
[----:B------:R-:W-:-:S04]  /*2380*/  UISETP.NE.AND UP0, UPT, UR6, 0x6, UPT ;  /* 0x000000060600788c */ /* 0x000fc8000bf05270 */
[----:B------:R-:W-:Y:S02]  /*2390*/  USEL UR7, URZ, 0x1, UP0 ;  /* 0x00000001ff077887 */ /* 0x000fe40008000000 */
[----:B------:R-:W-:-:S04]  /*23a0*/  USEL UR6, UR6, URZ, UP0 ;  /* 0x000000ff06067287 */ /* 0x000fc80008000000 */
[----:B------:R-:W-:Y:S01]  /*23b0*/  ULEA UR5, UR6, UR4, 0x3 ;  /* 0x0000000406057291 */ /* 0x000fe2000f8e18ff */
[----:B-1----:R-:W-:-:S04]  /*23c0*/  LOP3.LUT R2, R17, UR7, RZ, 0x3c, !PT ;  /* 0x0000000711027c12 */ /* 0x002fc8000f8e3cff */
[----:B------:R-:W-:-:S04]  /*23d0*/  SHF.L.U32 R3, R2, 0x1f, RZ ;  /* 0x0000001f02037819 */ /* 0x000fc800000006ff */
[----:B------:R-:W1:Y:S02]  /*23e0*/  SYNCS.PHASECHK.TRANS64.TRYWAIT P0, [UR5], R3 ;  /* 0x00000003ff0075a7 */ /* 0x000e640008001105 */
[----:B-1----:R-:W-:Y:S05]  /*23f0*/  @!P0 BRA `(.L_x_37) ;  /* 0x0000006c00708947 */ /* 0x002fea0003800000 */
.L_x_134:
[----:B------:R-:W-:-:S04]  /*2400*/  UIADD3 UR6, UPT, UPT, UR6, 0x1, URZ ;  /* 0x0000000106067890 */ /* 0x000fc8000fffe0ff */
[----:B------:R-:W-:-:S04]  /*2410*/  UISETP.NE.AND UP0, UPT, UR6, 0x6, UPT ;  /* 0x000000060600788c */ /* 0x000fc8000bf05270 */
[----:B------:R-:W-:Y:S02]  /*2420*/  USEL UR7, URZ, 0x1, UP0 ;  /* 0x00000001ff077887 */ /* 0x000fe40008000000 */
[----:B------:R-:W-:-:S04]  /*2430*/  USEL UR6, UR6, URZ, UP0 ;  /* 0x000000ff06067287 */ /* 0x000fc80008000000 */
[----:B------:R-:W-:Y:S01]  /*2440*/  ULEA UR5, UR6, UR4, 0x3 ;  /* 0x0000000406057291 */ /* 0x000fe2000f8e18ff */
[----:B------:R-:W-:-:S04]  /*2450*/  LOP3.LUT R2, R2, UR7, RZ, 0x3c, !PT ;  /* 0x0000000702027c12 */ /* 0x000fc8000f8e3cff */
[----:B-1----:R-:W-:-:S04]  /*2460*/  SHF.L.U32 R3, R2, 0x1f, RZ ;  /* 0x0000001f02037819 */ /* 0x002fc800000006ff */
[----:B------:R-:W1:Y:S02]  /*2470*/  SYNCS.PHASECHK.TRANS64.TRYWAIT P0, [UR5], R3 ;  /* 0x00000003ff0075a7 */ /* 0x000e640008001105 */
[----:B-1----:R-:W-:Y:S05]  /*2480*/  @!P0 BRA `(.L_x_38) ;  /* 0x0000006c00648947 */ /* 0x002fea0003800000 */
.L_x_136:
        /* <DEDUP_REMOVED lines=9> */
.L_x_138:
        /* <DEDUP_REMOVED lines=9> */
.L_x_140:
[----:B------:R-:W-:-:S04]  /*25b0*/  UIADD3 UR6, UPT, UPT, UR6, 0x1, URZ ;  /* 0x0000000106067890 */ /* 0x000fc8000fffe0ff */
[----:B------:R-:W-:-:S04]  /*25c0*/  UISETP.NE.AND UP0, UPT, UR6, 0x6, UPT ;  /* 0x000000060600788c */ /* 0x000fc8000bf05270 */
[----:B------:R-:W-:Y:S02]  /*25d0*/  USEL UR5, URZ, 0x1, UP0 ;  /* 0x00000001ff057887 */ /* 0x000fe40008000000 */
[----:B------:R-:W-:-:S04]  /*25e0*/  USEL UR6, UR6, URZ, UP0 ;  /* 0x000000ff06067287 */ /* 0x000fc80008000000 */
[----:B------:R-:W-:Y:S01]  /*25f0*/  ULEA UR6, UR6, UR4, 0x3 ;  /* 0x0000000406067291 */ /* 0x000fe2000f8e18ff */
[----:B------:R-:W-:-:S04]  /*2600*/  LOP3.LUT R2, R2, UR5, RZ, 0x3c, !PT ;  /* 0x0000000502027c12 */ /* 0x000fc8000f8e3cff */
[----:B------:R-:W-:Y:S01]  /*2610*/  SHF.L.U32 R2, R2, 0x1f, RZ ;  /* 0x0000001f02027819 */ /* 0x000fe200000006ff */
[----:B-1--4-:R-:W-:-:S07]  /*2620*/  IMAD.U32 R0, RZ, RZ, UR6 ;  /* 0x00000006ff007e24 */ /* 0x012fce000f8e00ff */
.L_x_41:
[----:B-1----:R1:W2:Y:S02]  /*2630*/  SYNCS.PHASECHK.TRANS64.TRYWAIT P0, [R0+URZ], R2 ;  /* 0x00000002000075a7 */ /* 0x0022a400080011ff */
[----:B--2---:R-:W-:Y:S05]  /*2640*/  @!P0 NANOSLEEP.SYNCS 0x989680 ;  /* 0x009896800000895d */ /* 0x004fea0003900000 */
[----:B------:R-:W2:Y:S02]  /*2650*/  @!P0 SYNCS.PHASECHK.TRANS64 P0, [R0+URZ], R2 ;  /* 0x00000002000085a7 */ /* 0x000ea400080010ff */
[----:B--2---:R-:W-:Y:S05]  /*2660*/  @P0 EXIT ;  /* 0x000000000000094d */ /* 0x004fea0003800000 */
[----:B------:R-:W-:Y:S05]  /*2670*/  BRA `(.L_x_41) ;  /* 0xfffffffc00ec7947 */ /* 0x000fea000383ffff */
.L_x_17:
[----:B------:R-:W-:-:S04]  /*2680*/  UISETP.NE.AND UP1, UPT, UR37, URZ, UPT ;  /* 0x000000ff2500728c */ /* 0x000fc8000bf25270 */
[----:B------:R-:W-:-:S09]  /*2690*/  UISETP.NE.OR UP1, UPT, UR8, 0x1, UP1 ;  /* 0x000000010800788c */ /* 0x000fd20008f25670 */
[----:B------:R-:W-:Y:S05]  /*26a0*/  BRA.U UP1, `(.L_x_42) ;  /* 0x0000000501487547 */ /* 0x000fea000b800000 */
[----:B------:R-:W-:Y:S01]  /*26b0*/  ISETP.NE.AND P2, PT, R2, RZ, PT ;  /* 0x000000ff0200720c */ /* 0x000fe20003f45270 */
[----:B------:R-:W-:Y:S01]  /*26c0*/  IMAD.MOV.U32 R12, RZ, RZ, 0x1 ;  /* 0x00000001ff0c7424 */ /* 0x000fe200078e00ff */
[----:B------:R-:W-:Y:S02]  /*26d0*/  CS2R R10, SRZ ;  /* 0x00000000000a7805 */ /* 0x000fe4000001ff00 */
[----:B------:R-:W-:Y:S01]  /*26e0*/  CS2R R8, SRZ ;  /* 0x0000000000087805 */ /* 0x000fe2000001ff00 */
[----:B------:R-:W-:Y:S01]  /*26f0*/  UMOV UR4, 0x400 ;  /* 0x0000040000047882 */ /* 0x000fe20000000000 */
[----:B------:R-:W-:Y:S01]  /*2700*/  UMOV UR6, URZ ;  /* 0x000000ff00067c82 */ /* 0x000fe20008000000 */
[----:B------:R-:W-:-:S12]  /*2710*/  ULEA UR37, UR37, UR4, 0x18 ;  /* 0x0000000425257291 */ /* 0x000fd8000f8ec0ff */
.L_x_46:
[----:B------:R-:W-:Y:S02]  /*2720*/  LEA R0, R8, UR37, 0x3 ;  /* 0x0000002508007c11 */ /* 0x000fe4000f8e18ff */
[----:B------:R-:W-:-:S03]  /*2730*/  SHF.L.U32 R4, R9, 0x1f, RZ ;  /* 0x0000001f09047819 */ /* 0x000fc600000006ff */
[----:B------:R-:W-:Y:S01]  /*2740*/  VIADD R5, R0, 0x120 ;  /* 0x0000012000057836 */ /* 0x000fe20000000000 */
[----:B------:R-:W1:Y:S02]  /*2750*/  SYNCS.PHASECHK.TRANS64.TRYWAIT P0, [R0+URZ+0x110], R4 ;  /* 0x00011004000075a7 */ /* 0x000e6400080011ff */
[----:B-1----:R-:W-:Y:S05]  /*2760*/  @!P0 BRA `(.L_x_43) ;  /* 0x0000006800f48947 */ /* 0x002fea0003800000 */
.L_x_141:
[----:B------:R-:W-:Y:S01]  /*2770*/  ULEA UR5, UR6, UR37, 0x3 ;  /* 0x0000002506057291 */ /* 0x000fe2000f8e18ff */
[----:B-1----:R-:W-:Y:S01]  /*2780*/  PRMT R0, RZ, 0x654, R5 ;  /* 0x00000654ff007816 */ /* 0x002fe20000000005 */
[----:B------:R-:W-:Y:S01]  /*2790*/  @!P2 IMAD.MOV.U32 R4, RZ, RZ, 0x10 ;  /* 0x00000010ff04a424 */ /* 0x000fe200078e00ff */
[----:B------:R-:W-:Y:S01]  /*27a0*/  SHF.L.U32 R5, R12, 0x1f, RZ ;  /* 0x0000001f0c057819 */ /* 0x000fe200000006ff */
[----:B------:R-:W-:Y:S01]  /*27b0*/  UIADD3 UR4, UPT, UPT, UR5, 0xb0, URZ ;  /* 0x000000b005047890 */ /* 0x000fe2000fffe0ff */
[----:B------:R1:W-:Y:S05]  /*27c0*/  SYNCS.ARRIVE.TRANS64.RED.A1T0 RZ, [R0+URZ], RZ ;  /* 0x000000ff00ff79a7 */ /* 0x0003ea00081004ff */
[----:B------:R-:W-:Y:S01]  /*27d0*/  IMAD.U32 R6, RZ, RZ, UR4 ;  /* 0x00000004ff067e24 */ /* 0x000fe2000f8e00ff */
[----:B------:R-:W2:Y:S04]  /*27e0*/  SYNCS.PHASECHK.TRANS64.TRYWAIT P0, [UR5+0xc0], R5 ;  /* 0x0000c005ff0075a7 */ /* 0x000ea80008001105 */
[----:B------:R-:W-:Y:S01]  /*27f0*/  PRMT R6, R2, 0x654, R6 ;  /* 0x0000065402067816 */ /* 0x000fe20000000006 */
[----:B-12---:R-:W-:Y:S06]  /*2800*/  @!P0 BRA `(.L_x_44) ;  /* 0x0000006800e08947 */ /* 0x006fec0003800000 */
.L_x_143:
[----:B------:R-:W-:Y:S01]  /*2810*/  ULEA UR4, UR6, UR37, 0x4 ;  /* 0x0000002506047291 */ /* 0x000fe2000f8e20ff */
[----:B------:R-:W-:Y:S01]  /*2820*/  SEL R3, R6, R3, !P2 ;  /* 0x0000000306037207 */ /* 0x000fe20005000000 */
[----:B------:R-:W-:Y:S01]  /*2830*/  UIADD3 UR5, UPT, UPT, UR5, 0xb0, URZ ;  /* 0x000000b005057890 */ /* 0x000fe2000fffe0ff */
[----:B-1----:R-:W-:Y:S01]  /*2840*/  LEA R0, R11, UR37, 0x3 ;  /* 0x000000250b007c11 */ /* 0x002fe2000f8e18ff */
[----:B------:R-:W-:Y:S01]  /*2850*/  UIADD3 UR4, UPT, UPT, UR4, 0x140, URZ ;  /* 0x0000014004047890 */ /* 0x000fe2000fffe0ff */
[----:B------:R1:W-:Y:S01]  /*2860*/  @!P2 SYNCS.ARRIVE.TRANS64.RED RZ, [R3+URZ], R4 ;  /* 0x0000000403ffa9a7 */ /* 0x0003e200080004ff */
[----:B------:R-:W-:Y:S01]  /*2870*/  UIADD3 UR6, UPT, UPT, UR6, 0x1, URZ ;  /* 0x0000000106067890 */ /* 0x000fe2000fffe0ff */
[----:B------:R-:W-:-:S03]  /*2880*/  VIADD R8, R8, 0x1 ;  /* 0x0000000108087836 */ /* 0x000fc60000000000 */
[----:B------:R-:W-:Y:S02]  /*2890*/  UISETP.NE.AND UP0, UPT, UR6, 0x2, UPT ;  /* 0x000000020600788c */ /* 0x000fe4000bf05270 */
[----:B------:R-:W-:Y:S01]  /*28a0*/  ISETP.NE.AND P0, PT, R8, 0x2, PT ;  /* 0x000000020800780c */ /* 0x000fe20003f05270 */
[----:B------:R-:W-:Y:S06]  /*28b0*/  UGETNEXTWORKID.BROADCAST [UR4], [UR5] ;  /* 0x00000000040073ca */ /* 0x000fec0008000100 */
[----:B------:R-:W-:Y:S02]  /*28c0*/  USEL UR4, URZ, 0x1, UP0 ;  /* 0x00000001ff047887 */ /* 0x000fe40008000000 */
[----:B------:R-:W-:-:S04]  /*28d0*/  USEL UR6, UR6, URZ, UP0 ;  /* 0x000000ff06067287 */ /* 0x000fc80008000000 */
[----:B------:R-:W-:Y:S02]  /*28e0*/  LOP3.LUT R12, R12, UR4, RZ, 0x3c, !PT ;  /* 0x000000040c0c7c12 */ /* 0x000fe4000f8e3cff */
[----:B-1----:R-:W-:-:S04]  /*28f0*/  SHF.L.U32 R4, R10, 0x1f, RZ ;  /* 0x0000001f0a047819 */ /* 0x002fc800000006ff */
[----:B------:R-:W1:Y:S02]  /*2900*/  SYNCS.PHASECHK.TRANS64.TRYWAIT P1, [R0+URZ+0xb0], R4 ;  /* 0x0000b004000075a7 */ /* 0x000e6400080211ff */
[----:B-1----:R-:W-:Y:S05]  /*2910*/  @!P1 BRA `(.L_x_45) ;  /* 0x0000006800b49947 */ /* 0x002fea0003800000 */
.L_x_144:
[C---:B-1----:R-:W-:Y:S01]  /*2920*/  LEA R4, R11.reuse, UR37, 0x4 ;  /* 0x000000250b047c11 */ /* 0x042fe2000f8e20ff */
[----:B------:R-:W-:Y:S01]  /*2930*/  VIADD R0, R0, 0xc0 ;  /* 0x000000c000007836 */ /* 0x000fe20000000000 */
[----:B------:R-:W-:Y:S01]  /*2940*/  SEL R8, R8, RZ, P0 ;  /* 0x000000ff08087207 */ /* 0x000fe20000000000 */
[----:B------:R-:W-:-:S03]  /*2950*/  VIADD R11, R11, 0x1 ;  /* 0x000000010b0b7836 */ /* 0x000fc60000000000 */
[----:B------:R-:W1:Y:S01]  /*2960*/  LDS.128 R4, [R4+0x140] ;  /* 0x0001400004047984 */ /* 0x000e620000000c00 */
[----:B------:R-:W-:Y:S02]  /*2970*/  PRMT R0, RZ, 0x654, R0 ;  /* 0x00000654ff007816 */ /* 0x000fe40000000000 */
[C---:B------:R-:W-:Y:S01]  /*2980*/  ISETP.NE.AND P1, PT, R11.reuse, 0x2, PT ;  /* 0x000000020b00780c */ /* 0x040fe20003f25270 */
[----:B------:R-:W-:Y:S01]  /*2990*/  @!PT LDS RZ, [RZ] ;  /* 0x00000000fffff984 */ /* 0x000fe20000000800 */
[----:B------:R-:W-:Y:S01]  /*29a0*/  @!PT LDS RZ, [RZ] ;  /* 0x00000000fffff984 */ /* 0x000fe20000000800 */
[----:B------:R-:W-:Y:S01]  /*29b0*/  @!PT LDS RZ, [RZ] ;  /* 0x00000000fffff984 */ /* 0x000fe20000000800 */
[----:B------:R-:W-:Y:S01]  /*29c0*/  @!PT LDS RZ, [RZ] ;  /* 0x00000000fffff984 */ /* 0x000fe20000000800 */
[----:B------:R2:W-:Y:S06]  /*29d0*/  MEMBAR.ALL.CTA ;  /* 0x0000000000007992 */ /* 0x0005ec0000008000 */
[----:B--2---:R-:W2:Y:S01]  /*29e0*/  FENCE.VIEW.ASYNC.S ;  /* 0x00000000000073c6 */ /* 0x004ea20000000000 */
[----:B------:R-:W-:Y:S01]  /*29f0*/  SEL R11, R11, RZ, P1 ;  /* 0x000000ff0b0b7207 */ /* 0x000fe20000800000 */
[----:B--2---:R2:W-:Y:S01]  /*2a00*/  SYNCS.ARRIVE.TRANS64.RED.A1T0 RZ, [R0+URZ], RZ ;  /* 0x000000ff00ff79a7 */ /* 0x0045e200081004ff */
[----:B-1----:R-:W-:-:S02]  /*2a10*/  LOP3.LUT P3, RZ, R6, 0x1, RZ, 0xc0, !PT ;  /* 0x0000000106ff7812 */ /* 0x002fc4000786c0ff */
[----:B------:R-:W-:-:S04]  /*2a20*/  SEL R4, RZ, 0x1, P1 ;  /* 0x00000001ff047807 */ /* 0x000fc80000800000 */
[----:B------:R-:W-:Y:S02]  /*2a30*/  LOP3.LUT R10, R10, R4, RZ, 0x3c, !PT ;  /* 0x000000040a0a7212 */ /* 0x000fe400078e3cff */
[----:B--2---:R-:W-:-:S04]  /*2a40*/  SEL R0, RZ, 0x1, P0 ;  /* 0x00000001ff007807 */ /* 0x004fc80000000000 */
[----:B------:R-:W-:Y:S01]  /*2a50*/  LOP3.LUT R9, R9, R0, RZ, 0x3c, !PT ;  /* 0x0000000009097212 */ /* 0x000fe200078e3cff */
[----:B------:R-:W-:Y:S06]  /*2a60*/  @P3 BRA `(.L_x_46) ;  /* 0xfffffffc002c3947 */ /* 0x000fec000383ffff */
[----:B------:R-:W-:Y:S01]  /*2a70*/  ULEA UR5, UR6, UR37, 0x3 ;  /* 0x0000002506057291 */ /* 0x000fe2000f8e18ff */
[----:B------:R-:W-:-:S08]  /*2a80*/  SHF.L.U32 R2, R12, 0x1f, RZ ;  /* 0x0000001f0c027819 */ /* 0x000fd000000006ff */
[----:B------:R-:W1:Y:S02]  /*2a90*/  SYNCS.PHASECHK.TRANS64 P0, [UR5+0xc0], R2 ;  /* 0x0000c002ff0075a7 */ /* 0x000e640008001005 */
[----:B-1----:R-:W-:Y:S05]  /*2aa0*/  @P0 BRA `(.L_x_47) ;  /* 0x0000000000080947 */ /* 0x002fea0003800000 */
[----:B------:R-:W1:Y:S02]  /*2ab0*/  SYNCS.PHASECHK.TRANS64.TRYWAIT P0, [UR5+0xc0], R2 ;  /* 0x0000c002ff0075a7 */ /* 0x000e640008001105 */
[----:B-1----:R-:W-:Y:S05]  /*2ac0*/  @!P0 BRA `(.L_x_48) ;  /* 0x00000068005c8947 */ /* 0x002fea0003800000 */
.L_x_47:
[----:B------:R-:W-:-:S04]  /*2ad0*/  UIADD3 UR4, UPT, UPT, UR6, 0x1, URZ ;  /* 0x0000000106047890 */ /* 0x000fc8000fffe0ff */
[----:B------:R-:W-:-:S04]  /*2ae0*/  UISETP.NE.AND UP0, UPT, UR4, 0x2, UPT ;  /* 0x000000020400788c */ /* 0x000fc8000bf05270 */
[----:B------:R-:W-:Y:S02]  /*2af0*/  USEL UR7, URZ, 0x1, UP0 ;  /* 0x00000001ff077887 */ /* 0x000fe40008000000 */
[----:B------:R-:W-:-:S04]  /*2b00*/  USEL UR4, UR4, URZ, UP0 ;  /* 0x000000ff04047287 */ /* 0x000fc80008000000 */
[----:B------:R-:W-:Y:S01]  /*2b10*/  ULEA UR4, UR4, UR37, 0x3 ;  /* 0x0000002504047291 */ /* 0x000fe2000f8e18ff */
[----:B-1----:R-:W-:-:S04]  /*2b20*/  LOP3.LUT R2, R12, UR7, RZ, 0x3c, !PT ;  /* 0x000000070c027c12 */ /* 0x002fc8000f8e3cff */
[----:B------:R-:W-:-:S04]  /*2b30*/  SHF.L.U32 R0, R2, 0x1f, RZ ;  /* 0x0000001f02007819 */ /* 0x000fc800000006ff */
[----:B------:R-:W1:Y:S02]  /*2b40*/  SYNCS.PHASECHK.TRANS64 P0, [UR4+0xc0], R0 ;  /* 0x0000c000ff0075a7 */ /* 0x000e640008001004 */
[----:B-1----:R-:W-:Y:S05]  /*2b50*/  @P0 EXIT ;  /* 0x000000000000094d */ /* 0x002fea0003800000 */
[----:B------:R-:W-:Y:S02]  /*2b60*/  SHF.L.U32 R2, R2, 0x1f, RZ ;  /* 0x0000001f02027819 */ /* 0x000fe400000006ff */
[----:B------:R-:W-:-:S07]  /*2b70*/  MOV R0, UR4 ;  /* 0x0000000400007c02 */ /* 0x000fce0008000f00 */
.L_x_49:
[----:B-1----:R1:W2:Y:S02]  /*2b80*/  SYNCS.PHASECHK.TRANS64.TRYWAIT P0, [R0+URZ+0xc0], R2 ;  /* 0x0000c002000075a7 */ /* 0x0022a400080011ff */
[----:B--2---:R-:W-:Y:S05]  /*2b90*/  @!P0 NANOSLEEP.SYNCS 0x989680 ;  /* 0x009896800000895d */ /* 0x004fea0003900000 */
[----:B------:R-:W2:Y:S02]  /*2ba0*/  @!P0 SYNCS.PHASECHK.TRANS64 P0, [R0+URZ+0xc0], R2 ;  /* 0x0000c002000085a7 */ /* 0x000ea400080010ff */
[----:B--2---:R-:W-:Y:S05]  /*2bb0*/  @P0 EXIT ;  /* 0x000000000000094d */ /* 0x004fea0003800000 */
[----:B------:R-:W-:Y:S05]  /*2bc0*/  BRA `(.L_x_49) ;  /* 0xfffffffc00ec7947 */ /* 0x000fea000383ffff */
.L_x_42:
[----:B------:R-:W-:-:S09]  /*2bd0*/  UISETP.NE.AND UP1, UPT, UR8, URZ, UPT ;  /* 0x000000ff0800728c */ /* 0x000fd2000bf25270 */
[----:B------:R-:W-:Y:S05]  /*2be0*/  BRA.U UP1, `(.L_x_50) ;  /* 0x0000000d01787547 */ /* 0x000fea000b800000 */
[----:B------:R-:W-:Y:S01]  /*2bf0*/  UMOV UR4, 0x40 ;  /* 0x0000004000047882 */ /* 0x000fe20000000000 */
[----:B------:R-:W-:Y:S01]  /*2c00*/  NOP ;  /* 0x0000000000007918 */ /* 0x000fe20000000000 */
[----:B------:R-:W-:Y:S01]  /*2c10*/  ULEA UR4, UR37, UR4, 0x18 ;  /* 0x0000000425047291 */ /* 0x000fe2000f8ec0ff */
[----:B------:R-:W-:Y:S02]  /*2c20*/  UMOV UR5, 0x400 ;  /* 0x0000040000057882 */ /* 0x000fe40000000000 */
[----:B------:R-:W-:-:S06]  /*2c30*/  ULEA UR37, UR37, UR5, 0x18 ;  /* 0x0000000525257291 */ /* 0x000fcc000f8ec0ff */
[----:B------:R-:W1:Y:S02]  /*2c40*/  LDS.U8 R0, [UR4+0x1c] ;  /* 0x00001c04ff007984 */ /* 0x000e640008000000 */
[----:B-1----:R-:W-:-:S13]  /*2c50*/  ISETP.NE.AND P0, PT, R0, RZ, PT ;  /* 0x000000ff0000720c */ /* 0x002fda0003f05270 */
[----:B------:R-:W-:Y:S05]  /*2c60*/  @P0 BRA `(.L_x_51) ;  /* 0x0000000000580947 */ /* 0x000fea0003800000 */
[----:B------:R-:W-:-:S13]  /*2c70*/  ELECT P0, URZ, PT ;  /* 0x0000000000ff782f */ /* 0x000fda0003800000 */
[----:B------:R-:W-:Y:S05]  /*2c80*/  @!P0 BRA `(.L_x_52) ;  /* 0x0000000000608947 */ /* 0x000fea0003800000 */
[----:B------:R-:W-:Y:S01]  /*2c90*/  UMOV UR5, 0x10 ;  /* 0x0000001000057882 */ /* 0x000fe20000000000 */
[----:B------:R-:W-:Y:S01]  /*2ca0*/  HFMA2 R0, -RZ, RZ, 0, 5.9604644775390625e-08 ;  /* 0x00000001ff007431 */ /* 0x000fe200000001ff */
[----:B------:R-:W-:-:S03]  /*2cb0*/  MOV R2, 0xffff ;  /* 0x0000ffff00027802 */ /* 0x000fc60000000f00 */
[----:B------:R-:W-:Y:S04]  /*2cc0*/  DEPBAR.LE SB1, 0x36 ;  /* 0x00009d800000791a */ /* 0x000fe80000000000 */
[----:B------:R-:W1:Y:S02]  /*2cd0*/  UTCATOMSWS.FIND_AND_SET.ALIGN UP0, UR5, UR5 ;  /* 0x00000005000575e3 */ /* 0x000e640008000800 */
[----:B-1----:R-:W-:Y:S01]  /*2ce0*/  MOV R3, UR5 ;  /* 0x0000000500037c02 */ /* 0x002fe20008000f00 */
[----:B------:R-:W-:Y:S06]  /*2cf0*/  BRA.U UP0, `(.L_x_53) ;  /* 0x0000000100187547 */ /* 0x000fec000b800000 */
.L_x_54:
[----:B------:R-:W-:Y:S05]  /*2d00*/  NANOSLEEP 0x64 ;  /* 0x000000640000795d */ /* 0x000fea0003800000 */
[----:B------:R-:W-:-:S05]  /*2d10*/  UMOV UR5, 0x10 ;  /* 0x0000001000057882 */ /* 0x000fca0000000000 */
[----:B------:R-:W-:Y:S04]  /*2d20*/  DEPBAR.LE SB1, 0x36 ;  /* 0x00009d800000791a */ /* 0x000fe80000000000 */
[----:B------:R-:W1:Y:S02]  /*2d30*/  UTCATOMSWS.FIND_AND_SET.ALIGN UP0, UR5, UR5 ;  /* 0x00000005000575e3 */ /* 0x000e640008000800 */
[----:B-1----:R-:W-:Y:S01]  /*2d40*/  MOV R3, UR5 ;  /* 0x0000000500037c02 */ /* 0x002fe20008000f00 */
[----:B------:R-:W-:Y:S05]  /*2d50*/  BRA.U !UP0, `(.L_x_54) ;  /* 0xfffffffd08e87547 */ /* 0x000fea000b83ffff */
.L_x_53:
[-C--:B------:R-:W-:Y:S02]  /*2d60*/  SHF.L.U32 R2, R2, R3.reuse, RZ ;  /* 0x0000000302027219 */ /* 0x080fe400000006ff */
[----:B------:R-:W-:Y:S01]  /*2d70*/  SHF.L.U32 R0, R0, R3, RZ ;  /* 0x0000000300007219 */ /* 0x000fe200000006ff */
[----:B------:R-:W-:Y:S02]  /*2d80*/  IMAD.SHL.U32 R3, R3, 0x20, RZ ;  /* 0x0000002003037824 */ /* 0x000fe400078e00ff */
[----:B------:R1:W-:Y:S04]  /*2d90*/  ATOMS.OR RZ, [UR4+0x14], R2 ;  /* 0x00001402ffff798c */ /* 0x0003e8000b000004 */
[----:B------:R1:W-:Y:S04]  /*2da0*/  ATOMS.OR RZ, [UR4+0x18], R0 ;  /* 0x00001800ffff798c */ /* 0x0003e8000b000004 */
[----:B------:R1:W-:Y:S01]  /*2db0*/  STS [UR37+0x160], R3 ;  /* 0x00016003ff007988 */ /* 0x0003e20008000825 */
[----:B------:R-:W-:Y:S05]  /*2dc0*/  BRA `(.L_x_52) ;  /* 0x0000000000107947 */ /* 0x000fea0003800000 */
.L_x_51:
[----:B------:R-:W-:Y:S02]  /*2dd0*/  MOV R0, 0xffffffff ;  /* 0xffffffff00007802 */ /* 0x000fe40000000f00 */
[----:B------:R-:W-:-:S03]  /*2de0*/  MOV R2, 0x2e10 ;  /* 0x00002e1000027802 */ /* 0x000fc60000000f00 */
[----:B------:R1:W-:Y:S04]  /*2df0*/  STS [UR37+0x160], R0 ;  /* 0x00016000ff007988 */ /* 0x0003e80008000825 */
[----:B-1-3-5:R-:W-:Y:S05]  /*2e00*/  CALL.REL.NOINC `($__internal_1_$__cuda_sm10x_tcgen05_guardrail_trap_phase_invalid_during_alloc) ;  /* 0x0000006c00a07944 */ /* 0x02afea0003c00000 */
.L_x_52:
[----:B------:R-:W-:Y:S05]  /*2e10*/  WARPSYNC.ALL ;  /* 0x0000000000007948 */ /* 0x000fea0003800000 */
[----:B------:R-:W2:Y:S01]  /*2e20*/  S2UR UR6, SR_CgaCtaId ;  /* 0x00000000000679c3 */ /* 0x000ea20000008800 */
[----:B------:R-:W-:Y:S01]  /*2e30*/  UMOV UR4, 0x400 ;  /* 0x0000040000047882 */ /* 0x000fe20000000000 */
[----:B------:R-:W-:-:S06]  /*2e40*/  NOP ;  /* 0x0000000000007918 */ /* 0x000fcc0000000000 */
[----:B------:R-:W-:Y:S06]  /*2e50*/  BAR.ARV 0x6, 0xa0 ;  /* 0x0182800000007b1d */ /* 0x000fec0000002000 */
[----:B------:R-:W4:Y:S01]  /*2e60*/  LDCU UR7, c[0x0][0x38c] ;  /* 0x00007180ff0777ac */ /* 0x000f220008000800 */
[----:B------:R-:W-:Y:S01]  /*2e70*/  IMAD.MOV.U32 R11, RZ, RZ, 0x1 ;  /* 0x00000001ff0b7424 */ /* 0x000fe200078e00ff */
[----:B------:R-:W-:Y:S01]  /*2e80*/  CS2R R8, SRZ ;  /* 0x0000000000087805 */ /* 0x000fe2000001ff00 */
[----:B------:R-:W-:Y:S01]  /*2e90*/  IMAD.MOV.U32 R10, RZ, RZ, RZ ;  /* 0x000000ffff0a7224 */ /* 0x000fe200078e00ff */
[----:B------:R-:W-:Y:S01]  /*2ea0*/  UMOV UR18, URZ ;  /* 0x000000ff00127c82 */ /* 0x000fe20008000000 */
[----:B------:R-:W-:Y:S01]  /*2eb0*/  UMOV UR17, URZ ;  /* 0x000000ff00117c82 */ /* 0x000fe20008000000 */
[----:B------:R-:W-:Y:S01]  /*2ec0*/  UMOV UR20, 0x0 ;  /* 0x0000000000147882 */ /* 0x000fe20000000000 */
[----:B------:R-:W-:Y:S01]  /*2ed0*/  UMOV UR21, 0x4400490 ;  /* 0x0440049000157882 */ /* 0x000fe20000000000 */
[----:B--2---:R-:W-:Y:S01]  /*2ee0*/  ULEA UR6, UR6, UR4, 0x18 ;  /* 0x0000000406067291 */ /* 0x004fe2000f8ec0ff */
[----:B------:R-:W2:Y:S03]  /*2ef0*/  LDCU UR4, c[0x0][0x38c] ;  /* 0x00007180ff0477ac */ /* 0x000ea60008000800 */
[----:B------:R-:W-:-:S02]  /*2f00*/  UIADD3 UR11, UPT, UPT, UR6, 0x6400, URZ ;  /* 0x00006400060b7890 */ /* 0x000fc4000fffe0ff */
[----:B----4-:R-:W-:-:S03]  /*2f10*/  UIADD3 UR7, UPT, UPT, UR7, 0x1f, URZ ;  /* 0x0000001f07077890 */ /* 0x010fc6000fffe0ff */
[----:B-1----:R-:W1:Y:S01]  /*2f20*/  LDS R0, [UR6+0x160] ;  /* 0x00016006ff007984 */ /* 0x002e620008000800 */
[----:B------:R-:W-:Y:S02]  /*2f30*/  UIADD3 UR12, UPT, UPT, UR6, 0x9400, URZ ;  /* 0x00009400060c7890 */ /* 0x000fe4000fffe0ff */
[----:B------:R-:W-:Y:S02]  /*2f40*/  USHF.R.S32.HI UR5, URZ, 0x1f, UR7 ;  /* 0x0000001fff057899 */ /* 0x000fe40008011407 */
[----:B------:R-:W-:Y:S02]  /*2f50*/  USHF.R.U32.HI UR11, URZ, 0x4, UR11 ;  /* 0x00000004ff0b7899 */ /* 0x000fe4000801160b */
[----:B------:R-:W-:Y:S02]  /*2f60*/  ULEA.HI UR5, UR5, UR7, URZ, 0x5 ;  /* 0x0000000705057291 */ /* 0x000fe4000f8f28ff */
[----:B------:R-:W-:Y:S02]  /*2f70*/  USHF.R.U32.HI UR12, URZ, 0x4, UR12 ;  /* 0x00000004ff0c7899 */ /* 0x000fe4000801160c */
[----:B------:R-:W-:-:S02]  /*2f80*/  USHF.R.S32.HI UR5, URZ, 0x5, UR5 ;  /* 0x00000005ff057899 */ /* 0x000fc40008011405 */
[----:B------:R-:W-:Y:S02]  /*2f90*/  ULOP3.LUT UR11, UR11, 0x3fff, URZ, 0xc0, !UPT ;  /* 0x00003fff0b0b7892 */ /* 0x000fe4000f8ec0ff */
[----:B------:R-:W-:Y:S02]  /*2fa0*/  UISETP.LT.AND UP0, UPT, UR5, 0x1, UPT ;  /* 0x000000010500788c */ /* 0x000fe4000bf01270 */
[----:B------:R-:W-:Y:S02]  /*2fb0*/  ULOP3.LUT UR12, UR12, 0x3fff, URZ, 0xc0, !UPT ;  /* 0x00003fff0c0c7892 */ /* 0x000fe4000f8ec0ff */
[----:B------:R-:W-:Y:S02]  /*2fc0*/  USEL UR10, UR5, 0x1, !UP0 ;  /* 0x00000001050a7887 */ /* 0x000fe4000c000000 */
[----:B------:R-:W-:Y:S02]  /*2fd0*/  ULOP3.LUT UR11, UR11, 0x10000, URZ, 0xfc, !UPT ;  /* 0x000100000b0b7892 */ /* 0x000fe4000f8efcff */
[----:B------:R-:W-:-:S02]  /*2fe0*/  ULOP3.LUT UR12, UR12, 0x10000, URZ, 0xfc, !UPT ;  /* 0x000100000c0c7892 */ /* 0x000fc4000f8efcff */
[----:B------:R-:W-:Y:S02]  /*2ff0*/  UIADD3 UR10, UPT, UPT, -UR10, URZ, URZ ;  /* 0x000000ff0a0a7290 */ /* 0x000fe4000fffe1ff */
[----:B--2---:R-:W-:Y:S01]  /*3000*/  UISETP.GE.AND UP3, UPT, UR4, 0x1, UPT ;  /* 0x000000010400788c */ /* 0x004fe2000bf66270 */
[----:B-1----:R-:W-:-:S15]  /*3010*/  R2UR UR19, R0 ;  /* 0x00000000001372ca */ /* 0x002fde00000e0000 */
.L_x_61:
[----:B------:R-:W-:Y:S02]  /*3020*/  LEA R0, R10, UR6, 0x3 ;  /* 0x000000060a007c11 */ /* 0x000fe4000f8e18ff */
[----:B------:R-:W-:Y:S02]  /*3030*/  SHF.L.U32 R2, R9, 0x1f, RZ ;  /* 0x0000001f09027819 */ /* 0x000fe400000006ff */
[----:B------:R-:W-:Y:S01]  /*3040*/  PLOP3.LUT P0, PT, PT, PT, UP3, 0x80, 0x8 ;  /* 0x000000000008781c */ /* 0x000fe20003f0f038 */
[----:B------:R-:W-:Y:S01]  /*3050*/  VIADD R3, R0, 0xc0 ;  /* 0x000000c000037836 */ /* 0x000fe20000000000 */
[----:B-1----:R-:W1:Y:S02]  /*3060*/  SYNCS.PHASECHK.TRANS64.TRYWAIT P1, [R0+URZ+0xb0], R2 ;  /* 0x0000b002000075a7 */ /* 0x002e6400080211ff */
[----:B-1--4-:R-:W-:Y:S09]  /*3070*/  @!P1 BRA `(.L_x_55) ;  /* 0x0000006400089947 */ /* 0x012ff20003800000 */
.L_x_146:
[----:B------:R-:W-:Y:S01]  /*3080*/  LEA R4, R10, UR6, 0x4 ;  /* 0x000000060a047c11 */ /* 0x000fe2000f8e20ff */
[----:B------:R-:W-:Y:S01]  /*3090*/  @UP3 ULEA UR4, UR17, UR6, 0x3 ;  /* 0x0000000611043291 */ /* 0x000fe2000f8e18ff */
[----:B------:R-:W-:Y:S01]  /*30a0*/  PLOP3.LUT P2, PT, PT, PT, PT, 0x80, 0x8 ;  /* 0x000000000008781c */ /* 0x000fe20003f4f070 */
[----:B------:R-:W-:Y:S01]  /*30b0*/  ULEA UR9, UR18, UR6, 0x3 ;  /* 0x0000000612097291 */ /* 0x000fe2000f8e18ff */
[----:B------:R-:W-:Y:S02]  /*30c0*/  PRMT R3, RZ, 0x654, R3 ;  /* 0x00000654ff037816 */ /* 0x000fe40000000003 */
[----:B------:R-:W2:Y:S01]  /*30d0*/  LDS.128 R4, [R4+0x140] ;  /* 0x0001400004047984 */ /* 0x000ea20000000c00 */
[----:B-1----:R-:W-:Y:S02]  /*30e0*/  @P0 SHF.L.U32 R2, R8, 0x1f, RZ ;  /* 0x0000001f08020819 */ /* 0x002fe400000006ff */
[----:B------:R-:W-:Y:S01]  /*30f0*/  SHF.L.U32 R0, R11, 0x1f, RZ ;  /* 0x0000001f0b007819 */ /* 0x000fe200000006ff */
[----:B------:R-:W-:Y:S01]  /*3100*/  @!PT LDS RZ, [RZ] ;  /* 0x00000000fffff984 */ /* 0x000fe20000000800 */
[----:B------:R-:W-:Y:S01]  /*3110*/  @!PT LDS RZ, [RZ] ;  /* 0x00000000fffff984 */ /* 0x000fe20000000800 */
[----:B------:R-:W-:Y:S01]  /*3120*/  @!PT LDS RZ, [RZ] ;  /* 0x00000000fffff984 */ /* 0x000fe20000000800 */
[----:B------:R-:W-:Y:S01]  /*3130*/  @!PT LDS RZ, [RZ] ;  /* 0x00000000fffff984 */ /* 0x000fe20000000800 */
[----:B------:R1:W-:Y:S06]  /*3140*/  MEMBAR.ALL.CTA ;  /* 0x0000000000007992 */ /* 0x0003ec0000008000 */
[----:B-1----:R-:W1:Y:S02]  /*3150*/  FENCE.VIEW.ASYNC.S ;  /* 0x00000000000073c6 */ /* 0x002e640000000000 */
[----:B-1----:R1:W-:Y:S01]  /*3160*/  SYNCS.ARRIVE.TRANS64.RED.A1T0 RZ, [R3+URZ], RZ ;  /* 0x000000ff03ff79a7 */ /* 0x0023e200081004ff */
[----:B------:R1:W4:Y:S01]  /*3170*/  @P0 SYNCS.PHASECHK.TRANS64.TRYWAIT P2, [UR4], R2 ;  /* 0x00000002ff0005a7 */ /* 0x0003220008041104 */
[----:B--2---:R-:W-:Y:S01]  /*3180*/  LOP3.LUT P1, RZ, R6, 0x1, RZ, 0xc0, !PT ;  /* 0x0000000106ff7812 */ /* 0x004fe2000782c0ff */
[----:B------:R-:W2:Y:S02]  /*3190*/  SYNCS.PHASECHK.TRANS64.TRYWAIT P0, [UR9+0xf0], R0 ;  /* 0x0000f000ff0075a7 */ /* 0x000ea40008001109 */
[----:B-12-4-:R-:W-:Y:S10]  /*31a0*/  @!P0 BRA `(.L_x_56) ;  /* 0x0000006000d08947 */ /* 0x016ff40003800000 */
.L_x_148:
[----:B------:R-:W-:Y:S01]  /*31b0*/  IADD3 R10, PT, PT, R10, 0x1, RZ ;  /* 0x000000010a0a7810 */ /* 0x000fe20007ffe0ff */
[----:B------:R-:W-:Y:S06]  /*31c0*/  BRA.U !UP3, `(.L_x_57) ;  /* 0x000000010ba07547 */ /* 0x000fec000b800000 */
[----:B------:R-:W-:Y:S02]  /*31d0*/  ULEA.HI UR8, UR18, UR18, URZ, 0x1 ;  /* 0x0000001212087291 */ /* 0x000fe4000f8f08ff */
[----:B------:R-:W-:Y:S02]  /*31e0*/  UPLOP3.LUT UP4, UPT, UPT, UPT, UPT, 0x40, 0x4 ;  /* 0x000000000004789c */ /* 0x000fe40003f8e870 */
[----:B------:R-:W-:Y:S02]  /*31f0*/  USHF.L.U32 UR4, UR8, 0x7, URZ ;  /* 0x0000000708047899 */ /* 0x000fe400080006ff */
[----:B------:R-:W-:Y:S02]  /*3200*/  ULOP3.LUT UR8, UR8, 0xffe, URZ, 0xc0, !UPT ;  /* 0x00000ffe08087892 */ /* 0x000fe4000f8ec0ff */
[----:B------:R-:W-:Y:S02]  /*3210*/  ULOP3.LUT UR4, UR4, 0xffffff00, URZ, 0xc0, !UPT ;  /* 0xffffff0004047892 */ /* 0x000fe4000f8ec0ff */
[----:B------:R-:W-:-:S02]  /*3220*/  UIADD3 UR8, UPT, UPT, -UR8, UR18, URZ ;  /* 0x0000001208087290 */ /* 0x000fc4000fffe1ff */
[----:B------:R-:W-:Y:S01]  /*3230*/  UIADD3 UR4, UPT, UPT, UR19, UR4, URZ ;  /* 0x0000000413047290 */ /* 0x000fe2000fffe0ff */
[----:B------:R-:W-:Y:S01]  /*3240*/  UMOV UR16, UR10 ;  /* 0x0000000a00107c82 */ /* 0x000fe20008000000 */
[----:B------:R-:W-:Y:S02]  /*3250*/  UMOV UR15, UR5 ;  /* 0x00000005000f7c82 */ /* 0x000fe40008000000 */
[----:B------:R-:W-:Y:S01]  /*3260*/  ULEA UR8, UR8, UR4, 0x14 ;  /* 0x0000000408087291 */ /* 0x000fe2000f8ea0ff */
[----:B------:R-:W-:-:S11]  /*3270*/  UMOV UR14, UR17 ;  /* 0x00000011000e7c82 */ /* 0x000fd60008000000 */
.L_x_60:
[----:B------:R-:W-:Y:S02]  /*3280*/  UIADD3 UR16, UPT, UPT, UR16, 0x1, URZ ;  /* 0x0000000110107890 */ /* 0x000fe4000fffe0ff */
[----:B--2---:R-:W-:Y:S02]  /*3290*/  ULEA UR7, UR14, UR6, 0x3 ;  /* 0x000000060e077291 */ /* 0x004fe4000f8e18ff */
[----:B------:R-:W-:Y:S01]  /*32a0*/  UISETP.NE.AND UP0, UPT, UR16, URZ, UPT ;  /* 0x000000ff1000728c */ /* 0x000fe2000bf05270 */
[----:B----4-:R-:W-:Y:S10]  /*32b0*/  @P2 BRA `(.L_x_58) ;  /* 0x00000000000c2947 */ /* 0x010ff40003800000 */
[----:B-1----:R-:W-:Y:S04]  /*32c0*/  SHF.L.U32 R2, R8, 0x1f, RZ ;  /* 0x0000001f08027819 */ /* 0x002fe800000006ff */
[----:B------:R-:W1:Y:S02]  /*32d0*/  SYNCS.PHASECHK.TRANS64.TRYWAIT P0, [UR7], R2 ;  /* 0x00000002ff0075a7 */ /* 0x000e640008001107 */
[----:B-1----:R-:W-:Y:S05]  /*32e0*/  @!P0 BRA `(.L_x_59) ;  /* 0x0000006000988947 */ /* 0x002fea0003800000 */
.L_x_58:
[----:B------:R-:W-:Y:S01]  /*32f0*/  UISETP.NE.AND UP1, UPT, UR15, 0x1, UPT ;  /* 0x000000010f00788c */ /* 0x000fe2000bf25270 */
[----:B------:R-:W-:Y:S01]  /*3300*/  PLOP3.LUT P2, PT, PT, PT, PT, 0x80, 0x8 ;  /* 0x000000000008781c */ /* 0x000fe20003f4f070 */
[----:B------:R-:W-:Y:S02]  /*3310*/  UIADD3 UR17, UPT, UPT, UR14, 0x1, URZ ;  /* 0x000000010e117890 */ /* 0x000fe4000fffe0ff */
[----:B------:R-:W-:Y:S02]  /*3320*/  ULEA UR22, UR14, UR12, 0x9 ;  /* 0x0000000c0e167291 */ /* 0x000fe4000f8e48ff */
[----:B------:R-:W-:Y:S01]  /*3330*/  UISETP.NE.AND UP2, UPT, UR17, 0x6, UPT ;  /* 0x000000061100788c */ /* 0x000fe2000bf45270 */
[----:B------:R-:W-:Y:S01]  /*3340*/  PLOP3.LUT P0, PT, PT, PT, UP1, 0x80, 0x8 ;  /* 0x000000000008781c */ /* 0x000fe20003f0f018 */
[----:B------:R-:W-:Y:S02]  /*3350*/  ULEA UR24, UR14, UR11, 0x7 ;  /* 0x0000000b0e187291 */ /* 0x000fe4000f8e38ff */
[----:B------:R-:W-:Y:S02]  /*3360*/  USEL UR13, URZ, 0x1, UP2 ;  /* 0x00000001ff0d7887 */ /* 0x000fe40009000000 */
[----:B------:R-:W-:Y:S02]  /*3370*/  USEL UR17, UR17, URZ, UP2 ;  /* 0x000000ff11117287 */ /* 0x000fe40009000000 */
[----:B------:R-:W-:Y:S02]  /*3380*/  UIADD3 UR7, UPT, UPT, UR7, 0x30, URZ ;  /* 0x0000003007077890 */ /* 0x000fe4000fffe0ff */
[----:B------:R-:W-:Y:S01]  /*3390*/  @UP1 ULEA UR4, UR17, UR6, 0x3 ;  /* 0x0000000611041291 */ /* 0x000fe2000f8e18ff */
[----:B------:R-:W-:Y:S01]  /*33a0*/  LOP3.LUT R8, R8, UR13, RZ, 0x3c, !PT ;  /* 0x0000000d08087c12 */ /* 0x000fe2000f8e3cff */
[----:B------:R-:W-:Y:S01]  /*33b0*/  UMOV UR23, 0xc0004010 ;  /* 0xc000401000177882 */ /* 0x000fe20000000000 */
[----:B------:R-:W-:Y:S01]  /*33c0*/  UMOV UR25, 0xc0004010 ;  /* 0xc000401000197882 */ /* 0x000fe20000000000 */
[----:B------:R-:W-:Y:S01]  /*33d0*/  UIADD3 UR15, UPT, UPT, UR15, -0x1, URZ ;  /* 0xffffffff0f0f7890 */ /* 0x000fe2000fffe0ff */
[----:B-1----:R-:W-:Y:S01]  /*33e0*/  @P0 SHF.L.U32 R0, R8, 0x1f, RZ ;  /* 0x0000001f08000819 */ /* 0x002fe200000006ff */
[----:B------:R-:W-:Y:S03]  /*33f0*/  UMOV UR14, UR17 ;  /* 0x00000011000e7c82 */ /* 0x000fe60008000000 */
[----:B------:R2:W4:Y:S01]  /*3400*/  @P0 SYNCS.PHASECHK.TRANS64.TRYWAIT P2, [UR4], R0 ;  /* 0x00000000ff0005a7 */ /* 0x0005220008041104 */
[----:B------:R2:W-:Y:S01]  /*3410*/  UTCQMMA gdesc[UR24], gdesc[UR22], tmem[UR8], tmem[UR20], idesc[UR21], UP4 ;  /* 0x00ff1416180075ea */ /* 0x0005e2000a000308 */
[----:B------:R-:W-:Y:S01]  /*3420*/  UPLOP3.LUT UP4, UPT, UPT, UPT, UPT, 0x80, 0x8 ;  /* 0x000000000008789c */ /* 0x000fe20003f8f070 */
[----:B------:R2:W-:Y:S01]  /*3430*/  UTCBAR [UR7], URZ ;  /* 0x000000ff070073e9 */ /* 0x0005e200080000ff */
[----:B------:R-:W-:Y:S09]  /*3440*/  BRA.U UP0, `(.L_x_60) ;  /* 0xfffffffd008c7547 */ /* 0x000ff2000b83ffff */
.L_x_57:
[----:B------:R-:W-:Y:S01]  /*3450*/  UIADD3 UR18, UPT, UPT, UR18, 0x1, URZ ;  /* 0x0000000112127890 */ /* 0x000fe2000fffe0ff */
[C---:B------:R-:W-:Y:S01]  /*3460*/  ISETP.NE.AND P0, PT, R10.reuse, 0x2, PT ;  /* 0x000000020a00780c */ /* 0x040fe20003f05270 */
[----:B------:R-:W-:Y:S02]  /*3470*/  UIADD3 UR9, UPT, UPT, UR9, 0xd0, URZ ;  /* 0x000000d009097890 */ /* 0x000fe4000fffe0ff */
[----:B------:R-:W-:Y:S01]  /*3480*/  UISETP.NE.AND UP0, UPT, UR18, 0x4, UPT ;  /* 0x000000041200788c */ /* 0x000fe2000bf05270 */
[----:B-12---:R-:W-:Y:S02]  /*3490*/  SEL R0, RZ, 0x1, P0 ;  /* 0x00000001ff007807 */ /* 0x006fe40000000000 */
[----:B------:R-:W-:Y:S01]  /*34a0*/  SEL R10, R10, RZ, P0 ;  /* 0x000000ff0a0a7207 */ /* 0x000fe20000000000 */
[----:B------:R-:W-:Y:S01]  /*34b0*/  USEL UR4, URZ, 0x1, UP0 ;  /* 0x00000001ff047887 */ /* 0x000fe20008000000 */
[----:B------:R-:W-:Y:S01]  /*34c0*/  LOP3.LUT R9, R9, R0, RZ, 0x3c, !PT ;  /* 0x0000000009097212 */ /* 0x000fe200078e3cff */
[----:B------:R-:W-:Y:S01]  /*34d0*/  USEL UR18, UR18, URZ, UP0 ;  /* 0x000000ff12127287 */ /* 0x000fe20008000000 */
[----:B------:R1:W-:Y:S03]  /*34e0*/  UTCBAR [UR9], URZ ;  /* 0x000000ff090073e9 */ /* 0x0003e600080000ff */
[----:B------:R-:W-:Y:S01]  /*34f0*/  LOP3.LUT R11, R11, UR4, RZ, 0x3c, !PT ;  /* 0x000000040b0b7c12 */ /* 0x000fe2000f8e3cff */
[----:B------:R-:W-:Y:S07]  /*3500*/  @P1 BRA `(.L_x_61) ;  /* 0xfffffff800c41947 */ /* 0x000fee000383ffff */
[----:B------:R-:W2:Y:S01]  /*3510*/  S2UR UR4, SR_CgaCtaId ;  /* 0x00000000000479c3 */ /* 0x000ea20000008800 */
[----:B------:R-:W-:Y:S01]  /*3520*/  ELECT P0, URZ, PT ;  /* 0x0000000000ff782f */ /* 0x000fe20003800000 */
[----:B------:R-:W-:Y:S01]  /*3530*/  IMAD.MOV.U32 R0, RZ, RZ, 0x1 ;  /* 0x00000001ff007424 */ /* 0x000fe200078e00ff */
[----:B------:R-:W-:Y:S01]  /*3540*/  UIADD3 UR6, UPT, UPT, UR6, 0xf0, URZ ;  /* 0x000000f006067890 */ /* 0x000fe2000fffe0ff */
[----:B------:R-:W-:Y:S01]  /*3550*/  SHF.L.U32 R2, R11, 0x1f, RZ ;  /* 0x0000001f0b027819 */ /* 0x000fe200000006ff */
[----:B------:R-:W-:-:S03]  /*3560*/  UMOV UR5, 0x40 ;  /* 0x0000004000057882 */ /* 0x000fc60000000000 */
[----:B------:R-:W-:Y:S01]  /*3570*/  UVIRTCOUNT.DEALLOC.SMPOOL 0x80 ;  /* 0x000000800000784c */ /* 0x000fe20000000000 */
[----:B--2---:R-:W-:Y:S02]  /*3580*/  ULEA UR4, UR4, UR5, 0x18 ;  /* 0x0000000504047291 */ /* 0x004fe4000f8ec0ff */
[----:B------:R-:W-:-:S07]  /*3590*/  ULEA UR5, UR18, UR6, 0x3 ;  /* 0x0000000612057291 */ /* 0x000fce000f8e18ff */
[----:B------:R2:W-:Y:S02]  /*35a0*/  @P0 STS.U8 [UR4+0x1c], R0 ;  /* 0x00001c00ff000988 */ /* 0x0005e40008000004 */
[----:B------:R-:W3:Y:S02]  /*35b0*/  SYNCS.PHASECHK.TRANS64.TRYWAIT P0, [UR5], R2 ;  /* 0x00000002ff0075a7 */ /* 0x000ee40008001105 */
[----:B--23--:R-:W-:Y:S05]  /*35c0*/  @!P0 BRA `(.L_x_62) ;  /* 0x0000005c00f88947 */ /* 0x00cfea0003800000 */
.L_x_151:
[----:B------:R-:W-:-:S04]  /*35d0*/  UIADD3 UR7, UPT, UPT, UR18, 0x1, URZ ;  /* 0x0000000112077890 */ /* 0x000fc8000fffe0ff */
[----:B------:R-:W-:-:S04]  /*35e0*/  UISETP.NE.AND UP0, UPT, UR7, 0x4, UPT ;  /* 0x000000040700788c */ /* 0x000fc8000bf05270 */
[----:B------:R-:W-:Y:S02]  /*35f0*/  USEL UR8, URZ, 0x1, UP0 ;  /* 0x00000001ff087887 */ /* 0x000fe40008000000 */
[----:B------:R-:W-:-:S04]  /*3600*/  USEL UR7, UR7, URZ, UP0 ;  /* 0x000000ff07077287 */ /* 0x000fc80008000000 */
[----:B------:R-:W-:Y:S01]  /*3610*/  ULEA UR5, UR7, UR6, 0x3 ;  /* 0x0000000607057291 */ /* 0x000fe2000f8e18ff */
[----:B--2---:R-:W-:-:S04]  /*3620*/  LOP3.LUT R2, R11, UR8, RZ, 0x3c, !PT ;  /* 0x000000080b027c12 */ /* 0x004fc8000f8e3cff */
[----:B------:R-:W-:-:S04]  /*3630*/  SHF.L.U32 R3, R2, 0x1f, RZ ;  /* 0x0000001f02037819 */ /* 0x000fc800000006ff */
[----:B------:R-:W2:Y:S02]  /*3640*/  SYNCS.PHASECHK.TRANS64.TRYWAIT P0, [UR5], R3 ;  /* 0x00000003ff0075a7 */ /* 0x000ea40008001105 */
[----:B--2---:R-:W-:Y:S05]  /*3650*/  @!P0 BRA `(.L_x_63) ;  /* 0x0000005c00ec8947 */ /* 0x004fea0003800000 */
.L_x_153:
[----:B------:R-:W-:-:S04]  /*3660*/  UIADD3 UR7, UPT, UPT, UR7, 0x1, URZ ;  /* 0x0000000107077890 */ /* 0x000fc8000fffe0ff */
[----:B------:R-:W-:-:S04]  /*3670*/  UISETP.NE.AND UP0, UPT, UR7, 0x4, UPT ;  /* 0x000000040700788c */ /* 0x000fc8000bf05270 */
[----:B------:R-:W-:Y:S02]  /*3680*/  USEL UR8, URZ, 0x1, UP0 ;  /* 0x00000001ff087887 */ /* 0x000fe40008000000 */
[----:B------:R-:W-:-:S04]  /*3690*/  USEL UR7, UR7, URZ, UP0 ;  /* 0x000000ff07077287 */ /* 0x000fc80008000000 */
[----:B------:R-:W-:Y:S01]  /*36a0*/  ULEA UR5, UR7, UR6, 0x3 ;  /* 0x0000000607057291 */ /* 0x000fe2000f8e18ff */
[----:B------:R-:W-:-:S04]  /*36b0*/  LOP3.LUT R2, R2, UR8, RZ, 0x3c, !PT ;  /* 0x0000000802027c12 */ /* 0x000fc8000f8e3cff */
[----:B--2---:R-:W-:-:S04]  /*36c0*/  SHF.L.U32 R3, R2, 0x1f, RZ ;  /* 0x0000001f02037819 */ /* 0x004fc800000006ff */
[----:B------:R-:W2:Y:S02]  /*36d0*/  SYNCS.PHASECHK.TRANS64.TRYWAIT P0, [UR5], R3 ;  /* 0x00000003ff0075a7 */ /* 0x000ea40008001105 */
[----:B--2---:R-:W-:Y:S05]  /*36e0*/  @!P0 BRA `(.L_x_64) ;  /* 0x0000005c00e08947 */ /* 0x004fea0003800000 */
.L_x_155:
[----:B------:R-:W-:-:S04]  /*36f0*/  UIADD3 UR7, UPT, UPT, UR7, 0x1, URZ ;  /* 0x0000000107077890 */ /* 0x000fc8000fffe0ff */
[----:B------:R-:W-:-:S04]  /*3700*/  UISETP.NE.AND UP0, UPT, UR7, 0x4, UPT ;  /* 0x000000040700788c */ /* 0x000fc8000bf05270 */
[----:B------:R-:W-:Y:S02]  /*3710*/  USEL UR5, URZ, 0x1, UP0 ;  /* 0x00000001ff057887 */ /* 0x000fe40008000000 */
[----:B------:R-:W-:-:S04]  /*3720*/  USEL UR7, UR7, URZ, UP0 ;  /* 0x000000ff07077287 */ /* 0x000fc80008000000 */
[----:B------:R-:W-:Y:S01]  /*3730*/  ULEA UR7, UR7, UR6, 0x3 ;  /* 0x0000000607077291 */ /* 0x000fe2000f8e18ff */
[----:B------:R-:W-:-:S04]  /*3740*/  LOP3.LUT R2, R2, UR5, RZ, 0x3c, !PT ;  /* 0x0000000502027c12 */ /* 0x000fc8000f8e3cff */
[----:B------:R-:W-:-:S04]  /*3750*/  SHF.L.U32 R2, R2, 0x1f, RZ ;  /* 0x0000001f02027819 */ /* 0x000fc800000006ff */
[----:B------:R-:W3:Y:S02]  /*3760*/  SYNCS.PHASECHK.TRANS64.TRYWAIT P0, [UR7], R2 ;  /* 0x00000002ff0075a7 */ /* 0x000ee40008001107 */
[----:B---3--:R-:W-:Y:S05]  /*3770*/  @!P0 BRA `(.L_x_65) ;  /* 0x0000005c00d48947 */ /* 0x008fea0003800000 */
.L_x_157:
[----:B------:R-:W-:Y:S01]  /*3780*/  NOP ;  /* 0x0000000000007918 */ /* 0x000fe20000000000 */
[----:B--2---:R-:W2:Y:S01]  /*3790*/  LDS R0, [UR4+0x14] ;  /* 0x00001404ff007984 */ /* 0x004ea20008000800 */
[----:B------:R-:W-:Y:S01]  /*37a0*/  ULOP3.LUT UR6, UR19, 0xffff, URZ, 0xc0, !UPT ;  /* 0x0000ffff13067892 */ /* 0x000fe2000f8ec0ff */
[----:B------:R-:W-:Y:S01]  /*37b0*/  UMOV UR8, 0xffff ;  /* 0x0000ffff00087882 */ /* 0x000fe20000000000 */
[----:B------:R-:W-:Y:S02]  /*37c0*/  UMOV UR5, 0x1 ;  /* 0x0000000100057882 */ /* 0x000fe40000000000 */
[----:B------:R-:W-:-:S04]  /*37d0*/  USHF.R.U32.HI UR6, URZ, 0x5, UR6 ;  /* 0x00000005ff067899 */ /* 0x000fc80008011606 */
[----:B------:R-:W-:Y:S02]  /*37e0*/  USHF.L.U32 UR8, UR8, UR6, URZ ;  /* 0x0000000608087299 */ /* 0x000fe400080006ff */
[----:B------:R-:W-:-:S04]  /*37f0*/  USHF.L.U32 UR5, UR5, UR6, URZ ;  /* 0x0000000605057299 */ /* 0x000fc800080006ff */
[----:B--2---:R-:W-:-:S04]  /*3800*/  LOP3.LUT R0, R0, UR8, RZ, 0xc0, !PT ;  /* 0x0000000800007c12 */ /* 0x004fc8000f8ec0ff */
[----:B------:R-:W-:-:S13]  /*3810*/  ISETP.NE.AND P0, PT, R0, UR8, PT ;  /* 0x0000000800007c0c */ /* 0x000fda000bf05270 */
[----:B------:R-:W-:Y:S05]  /*3820*/  @P0 BRA `(.L_x_66) ;  /* 0x0000000000580947 */ /* 0x000fea0003800000 */
[----:B------:R-:W2:Y:S02]  /*3830*/  LDS R0, [UR4+0x18] ;  /* 0x00001804ff007984 */ /* 0x000ea40008000800 */
[----:B--2---:R-:W-:-:S04]  /*3840*/  LOP3.LUT R0, R0, UR5, RZ, 0xc0, !PT ;  /* 0x0000000500007c12 */ /* 0x004fc8000f8ec0ff */
[----:B------:R-:W-:-:S13]  /*3850*/  ISETP.NE.AND P0, PT, R0, UR5, PT ;  /* 0x0000000500007c0c */ /* 0x000fda000bf05270 */
[----:B------:R-:W-:Y:S05]  /*3860*/  @P0 BRA `(.L_x_67) ;  /* 0x00000000003c0947 */ /* 0x000fea0003800000 */
[----:B------:R-:W2:Y:S01]  /*3870*/  S2R R2, SR_LANEID ;  /* 0x0000000000027919 */ /* 0x000ea20000000000 */
[----:B------:R-:W-:Y:S01]  /*3880*/  ULOP3.LUT UR8, URZ, UR8, URZ, 0x33, !UPT ;  /* 0x00000008ff087292 */ /* 0x000fe2000f8e33ff */
[----:B------:R-:W-:Y:S02]  /*3890*/  VOTEU.ANY UR7, UPT, PT ;  /* 0x0000000000077886 */ /* 0x000fe400038e0100 */
[----:B------:R-:W-:-:S03]  /*38a0*/  UFLO.U32 UR7, UR7 ;  /* 0x00000007000772bd */ /* 0x000fc600080e0000 */
[----:B------:R-:W-:-:S04]  /*38b0*/  IMAD.U32 R0, RZ, RZ, UR8 ;  /* 0x00000008ff007e24 */ /* 0x000fc8000f8e00ff */
[----:B------:R3:W1:Y:S02]  /*38c0*/  REDUX UR6, R0 ;  /* 0x00000000000673c4 */ /* 0x0006640000000000 */
[----:B------:R1:W-:Y:S01]  /*38d0*/  UTCATOMSWS.AND URZ, UR8 ;  /* 0x0000000800ff79e3 */ /* 0x0003e20008000000 */
[----:B--2---:R-:W-:Y:S02]  /*38e0*/  ISETP.EQ.U32.AND P0, PT, R2, UR7, PT ;  /* 0x0000000702007c0c */ /* 0x004fe4000bf02070 */
[----:B---3--:R-:W-:Y:S02]  /*38f0*/  LOP3.LUT R0, RZ, UR5, RZ, 0x33, !PT ;  /* 0x00000005ff007c12 */ /* 0x008fe4000f8e33ff */
[----:B-1----:R-:W-:Y:S02]  /*3900*/  MOV R2, UR6 ;  /* 0x0000000600027c02 */ /* 0x002fe40008000f00 */
[----:B------:R-:W1:Y:S07]  /*3910*/  REDUX UR5, R0 ;  /* 0x00000000000573c4 */ /* 0x000e6e0000000000 */
[----:B------:R2:W-:Y:S01]  /*3920*/  @P0 ATOMS.AND RZ, [UR4+0x14], R2 ;  /* 0x00001402ffff098c */ /* 0x0005e2000a800004 */
[----:B-1----:R-:W-:-:S05]  /*3930*/  IMAD.U32 R0, RZ, RZ, UR5 ;  /* 0x00000005ff007e24 */ /* 0x002fca000f8e00ff */
[----:B------:R2:W-:Y:S01]  /*3940*/  @P0 ATOMS.AND RZ, [UR4+0x18], R0 ;  /* 0x00001800ffff098c */ /* 0x0005e2000a800004 */
[----:B------:R-:W-:Y:S05]  /*3950*/  BRA `(.L_x_68) ;  /* 0x0000000000147947 */ /* 0x000fea0003800000 */
.L_x_67:
[----:B------:R-:W-:Y:S02]  /*3960*/  MOV R2, 0x3980 ;  /* 0x0000398000027802 */ /* 0x000fe40000000f00 */
[----:B-1--45:R-:W-:Y:S05]  /*3970*/  CALL.REL.NOINC `($__internal_0_$__cuda_sm10x_tcgen05_guardrail_trap_col_being_dealloced_not_returned_by_alloc) ;  /* 0x0000006000b87944 */ /* 0x032fea0003c00000 */
[----:B------:R-:W-:Y:S05]  /*3980*/  BRA `(.L_x_68) ;  /* 0x0000000000087947 */ /* 0x000fea0003800000 */
.L_x_66:
[----:B------:R-:W-:Y:S02]  /*3990*/  MOV R2, 0x39b0 ;  /* 0x000039b000027802 */ /* 0x000fe40000000f00 */
[----:B-1--45:R-:W-:Y:S05]  /*39a0*/  CALL.REL.NOINC `($__internal_2_$__cuda_sm10x_tcgen05_guardrail_trap_unallocated_columns_being_dealloced) ;  /* 0x0000006000c47944 */ /* 0x032fea0003c00000 */
.L_x_68:
[----:B------:R-:W-:Y:S01]  /*39b0*/  NOP ;  /* 0x0000000000007918 */ /* 0x000fe20000000000 */
[----:B------:R-:W-:Y:S05]  /*39c0*/  EXIT ;  /* 0x000000000000794d */ /* 0x000fea0003800000 */
.L_x_50:
[----:B------:R-:W-:-:S09]  /*39d0*/  UISETP.NE.OR UP2, UPT, UR8, 0x3, !UP2 ;  /* 0x000000030800788c */ /* 0x000fd2000d745670 */
[----:B------:R-:W-:Y:S05]  /*39e0*/  BRA.U UP2, `(.L_x_69) ;  /* 0x0000001102087547 */ /* 0x000fea000b800000 */
[----:B------:R-:W1:Y:S01]  /*39f0*/  LDC R0, c[0x0][0xb30] ;  /* 0x0002cc00ff007b82 */ /* 0x000e620000000800 */
[----:B------:R-:W2:Y:S01]  /*3a00*/  LDCU.64 UR8, c[0x0][0x888] ;  /* 0x00011100ff0877ac */ /* 0x000ea20008000a00 */
[----:B------:R-:W-:Y:S02]  /*3a10*/  HFMA2 R27, -RZ, RZ, 0, 0 ;  /* 0x00000000ff1b7431 */ /* 0x000fe400000001ff */
[----:B------:R-:W-:Y:S01]  /*3a20*/  IMAD.MOV.U32 R29, RZ, RZ, 0x1 ;  /* 0x00000001ff1d7424 */ /* 0x000fe200078e00ff */
[----:B------:R-:W-:Y:S01]  /*3a30*/  MOV R25, 0x1000 ;  /* 0x0000100000197802 */ /* 0x000fe20000000f00 */
[----:B------:R-:W4:Y:S01]  /*3a40*/  LDCU.64 UR4, c[0x0][0x890] ;  /* 0x00011200ff0477ac */ /* 0x000f220008000a00 */
[----:B------:R-:W-:Y:S01]  /*3a50*/  IMAD.MOV.U32 R28, RZ, RZ, RZ ;  /* 0x000000ffff1c7224 */ /* 0x000fe200078e00ff */
[----:B------:R-:W3:Y:S01]  /*3a60*/  LDC R24, c[0x0][0x370] ;  /* 0x0000dc00ff187b82 */ /* 0x000ee20000000800 */
[----:B------:R-:W-:Y:S01]  /*3a70*/  UMOV UR7, 0x400 ;  /* 0x0000040000077882 */ /* 0x000fe20000000000 */
[----:B------:R-:W-:-:S02]  /*3a80*/  UPLOP3.LUT UP1, UPT, UPT, UPT, UPT, 0x40, 0x4 ;  /* 0x000000000004789c */ /* 0x000fc40003f2e870 */
[----:B------:R-:W-:-:S04]  /*3a90*/  ULEA UR7, UR37, UR7, 0x18 ;  /* 0x0000000725077291 */ /* 0x000fc8000f8ec0ff */
[----:B------:R-:W3:Y:S01]  /*3aa0*/  LDC R3, c[0x0][0xb0c] ;  /* 0x0002c300ff037b82 */ /* 0x000ee20000000800 */
[----:B------:R-:W-:Y:S02]  /*3ab0*/  UIADD3 UR13, UPT, UPT, UR7, 0x78, URZ ;  /* 0x00000078070d7890 */ /* 0x000fe4000fffe0ff */
[----:B--2---:R-:W-:Y:S02]  /*3ac0*/  UISETP.NE.U32.AND UP2, UPT, UR8, URZ, UPT ;  /* 0x000000ff0800728c */ /* 0x004fe4000bf45070 */
[----:B------:R-:W-:Y:S02]  /*3ad0*/  UIADD3 UR33, UPT, UPT, UR7, 0x60, URZ ;  /* 0x0000006007217890 */ /* 0x000fe4000fffe0ff */
[----:B----4-:R-:W-:Y:S01]  /*3ae0*/  UISETP.NE.U32.AND UP3, UPT, UR4, URZ, UPT ;  /* 0x000000ff0400728c */ /* 0x010fe2000bf65070 */
[----:B------:R-:W2:Y:S01]  /*3af0*/  LDC R18, c[0x0][0xb20] ;  /* 0x0002c800ff127b82 */ /* 0x000ea20000000800 */
[----:B-1----:R-:W-:Y:S01]  /*3b00*/  ISETP.NE.AND P1, PT, R0, 0x1, PT ;  /* 0x000000010000780c */ /* 0x002fe20003f25270 */
[----:B------:R-:W-:-:S02]  /*3b10*/  UISETP.NE.AND.EX UP2, UPT, UR9, URZ, UPT, UP2 ;  /* 0x000000ff0900728c */ /* 0x000fc4000bf45320 */
[----:B------:R-:W-:Y:S02]  /*3b20*/  UIADD3 UR25, UPT, UPT, UR7, 0x68, URZ ;  /* 0x0000006807197890 */ /* 0x000fe4000fffe0ff */
[----:B------:R-:W-:Y:S02]  /*3b30*/  UIADD3 UR17, UPT, UPT, UR7, 0x70, URZ ;  /* 0x0000007007117890 */ /* 0x000fe4000fffe0ff */
[----:B------:R-:W1:Y:S01]  /*3b40*/  LDC.64 R30, c[0x0][0x348] ;  /* 0x0000d200ff1e7b82 */ /* 0x000e620000000a00 */
[----:B------:R-:W-:Y:S02]  /*3b50*/  UPRMT UR13, UR37, 0x654, UR13 ;  /* 0x00000654250d7896 */ /* 0x000fe4000800000d */
[----:B------:R-:W-:-:S05]  /*3b60*/  UISETP.NE.AND.EX UP3, UPT, UR5, URZ, UPT, UP3 ;  /* 0x000000ff0500728c */ /* 0x000fca000bf65330 */
[----:B------:R-:W4:Y:S08]  /*3b70*/  LDC.64 R16, c[0x0][0xb10] ;  /* 0x0002c400ff107b82 */ /* 0x000f300000000a00 */
[----:B------:R-:W1:Y:S08]  /*3b80*/  LDC.64 R6, c[0x0][0xb18] ;  /* 0x0002c600ff067b82 */ /* 0x000e700000000a00 */
[----:B------:R-:W1:Y:S08]  /*3b90*/  LDC.64 R4, c[0x0][0xb28] ;  /* 0x0002ca00ff047b82 */ /* 0x000e700000000a00 */
[----:B--23--:R-:W1:Y:S02]  /*3ba0*/  LDC R19, c[0x0][0x374] ;  /* 0x0000dd00ff137b82 */ /* 0x00ce640000000800 */
.L_x_80:
[C---:B------:R-:W-:Y:S02]  /*3bb0*/  LEA R0, R28.reuse, UR7, 0x3 ;  /* 0x000000071c007c11 */ /* 0x040fe4000f8e18ff */
[----:B------:R-:W-:Y:S02]  /*3bc0*/  SHF.L.U32 R2, R27, 0x1f, RZ ;  /* 0x0000001f1b027819 */ /* 0x000fe400000006ff */
[----:B------:R-:W-:Y:S02]  /*3bd0*/  LEA R20, R28, UR7, 0x4 ;  /* 0x000000071c147c11 */ /* 0x000fe4000f8e20ff */
[----:B--2---:R-:W2:Y:S02]  /*3be0*/  SYNCS.PHASECHK.TRANS64.TRYWAIT P0, [R0+URZ+0xb0], R2 ;  /* 0x0000b002000075a7 */ /* 0x004ea400080011ff */
[----:B--2---:R-:W-:Y:S05]  /*3bf0*/  @!P0 BRA `(.L_x_70) ;  /* 0x0000005800cc8947 */ /* 0x004fea0003800000 */
.L_x_158:
[----:B------:R-:W-:Y:S01]  /*3c00*/  ISETP.GE.AND P0, PT, R40, 0x1, PT ;  /* 0x000000012800780c */ /* 0x000fe20003f06270 */
[----:B------:R-:W3:Y:S01]  /*3c10*/  LDS.128 R20, [R20+0x140] ;  /* 0x0001400014147984 */ /* 0x000ee20000000c00 */
[----:B--2---:R-:W-:Y:S01]  /*3c20*/  VIADD R0, R0, 0xc0 ;  /* 0x000000c000007836 */ /* 0x004fe20000000000 */
[----:B------:R-:W-:Y:S01]  /*3c30*/  @!PT LDS RZ, [RZ] ;  /* 0x00000000fffff984 */ /* 0x000fe20000000800 */
[----:B------:R-:W-:Y:S01]  /*3c40*/  @!PT LDS RZ, [RZ] ;  /* 0x00000000fffff984 */ /* 0x000fe20000000800 */
[----:B------:R-:W-:Y:S01]  /*3c50*/  @!PT LDS RZ, [RZ] ;  /* 0x00000000fffff984 */ /* 0x000fe20000000800 */
[----:B------:R-:W-:Y:S01]  /*3c60*/  @!PT LDS RZ, [RZ] ;  /* 0x00000000fffff984 */ /* 0x000fe20000000800 */
[----:B------:R2:W-:Y:S06]  /*3c70*/  MEMBAR.ALL.CTA ;  /* 0x0000000000007992 */ /* 0x0005ec0000008000 */
[----:B--2---:R-:W2:Y:S01]  /*3c80*/  FENCE.VIEW.ASYNC.S ;  /* 0x00000000000073c6 */ /* 0x004ea20000000000 */
[----:B------:R-:W-:Y:S04]  /*3c90*/  PRMT R0, RZ, 0x654, R0 ;  /* 0x00000654ff007816 */ /* 0x000fe80000000000 */
[----:B--2---:R2:W-:Y:S01]  /*3ca0*/  SYNCS.ARRIVE.TRANS64.RED.A1T0 RZ, [R0+URZ], RZ ;  /* 0x000000ff00ff79a7 */ /* 0x0045e200081004ff */
[----:B---3--:R-:W-:Y:S11]  /*3cb0*/  LOP3.LUT P3, RZ, R22, 0x1, RZ, 0xc0, !PT ;  /* 0x0000000116ff7812 */ /* 0x008ff6000786c0ff */
[----:B------:R-:W-:Y:S02]  /*3cc0*/  @!UPT UIADD3 URZ, UPT, UPT, URZ, URZ, URZ ;  /* 0x000000fffffff290 */ /* 0x000fe4000fffe0ff */
[----:B------:R-:W-:Y:S02]  /*3cd0*/  @P3 MOV R11, R20 ;  /* 0x00000014000b3202 */ /* 0x000fe40000000f00 */
[----:B------:R-:W-:Y:S01]  /*3ce0*/  @P3 LOP3.LUT R10, R21, 0xffff, RZ, 0xc0, !PT ;  /* 0x0000ffff150a3812 */ /* 0x000fe200078ec0ff */
[----:B--2---:R-:W-:Y:S06]  /*3cf0*/  @!P0 BRA `(.L_x_71) ;  /* 0x0000000000a48947 */ /* 0x004fec0003800000 */
[-C--:B-1----:R-:W-:Y:S01]  /*3d00*/  IMAD.HI.U32 R0, R19, R7.reuse, RZ ;  /* 0x0000000713007227 */ /* 0x082fe200078e00ff */
[----:B------:R-:W-:Y:S02]  /*3d10*/  ISETP.NE.AND P0, PT, R6, 0x1, PT ;  /* 0x000000010600780c */ /* 0x000fe40003f05270 */
[----:B------:R-:W-:Y:S01]  /*3d20*/  ISETP.NE.AND P2, PT, R40, 0x1, PT ;  /* 0x000000012800780c */ /* 0x000fe20003f45270 */
[----:B----4-:R-:W-:Y:S01]  /*3d30*/  IMAD.HI.U32 R9, R24, R16, RZ ;  /* 0x0000001018097227 */ /* 0x010fe200078e00ff */
[----:B------:R-:W-:Y:S02]  /*3d40*/  SHF.R.U32.HI R0, RZ, R18, R0 ;  /* 0x00000012ff007219 */ /* 0x000fe40000011600 */
[----:B------:R-:W-:Y:S01]  /*3d50*/  ISETP.NE.AND P4, PT, R3, 0x1, PT ;  /* 0x000000010300780c */ /* 0x000fe20003f85270 */
[----:B------:R-:W-:Y:S01]  /*3d60*/  IMAD.HI.U32 R13, R10, R7, RZ ;  /* 0x000000070a0d7227 */ /* 0x000fe200078e00ff */
[----:B------:R-:W-:Y:S02]  /*3d70*/  SHF.R.U32.HI R9, RZ, R17, R9 ;  /* 0x00000011ff097219 */ /* 0x000fe40000011609 */
[----:B------:R-:W-:Y:S01]  /*3d80*/  SEL R0, R19, R0, !P0 ;  /* 0x0000000013007207 */ /* 0x000fe20004000000 */
[----:B------:R-:W-:Y:S01]  /*3d90*/  IMAD.HI.U32 R12, R11, R16, RZ ;  /* 0x000000100b0c7227 */ /* 0x000fe200078e00ff */
[----:B------:R-:W-:Y:S03]  /*3da0*/  SEL R9, R24, R9, !P4 ;  /* 0x0000000918097207 */ /* 0x000fe60006000000 */
[-C--:B------:R-:W-:Y:S01]  /*3db0*/  IMAD.HI.U32 R8, R0, R4.reuse, RZ ;  /* 0x0000000400087227 */ /* 0x080fe200078e00ff */
[----:B------:R-:W-:Y:S03]  /*3dc0*/  SHF.R.U32.HI R12, RZ, R17, R12 ;  /* 0x00000011ff0c7219 */ /* 0x000fe6000001160c */
[----:B------:R-:W-:Y:S01]  /*3dd0*/  IMAD.HI.U32 R2, R9, R4, RZ ;  /* 0x0000000409027227 */ /* 0x000fe200078e00ff */
[-C--:B------:R-:W-:Y:S02]  /*3de0*/  @P2 SHF.R.U32.HI R0, RZ, R5.reuse, R8 ;  /* 0x00000005ff002219 */ /* 0x080fe40000011608 */
[----:B------:R-:W-:Y:S02]  /*3df0*/  SHF.R.U32.HI R8, RZ, R18, R13 ;  /* 0x00000012ff087219 */ /* 0x000fe4000001160d */
[----:B------:R-:W-:Y:S01]  /*3e00*/  @P2 SHF.R.U32.HI R9, RZ, R5, R2 ;  /* 0x00000005ff092219 */ /* 0x000fe20000011602 */
[----:B------:R-:W-:Y:S01]  /*3e10*/  IMAD R0, R40, R0, RZ ;  /* 0x0000000028007224 */ /* 0x000fe200078e02ff */
[----:B------:R-:W-:Y:S02]  /*3e20*/  SEL R8, R10, R8, !P0 ;  /* 0x000000080a087207 */ /* 0x000fe40004000000 */
[----:B------:R-:W-:Y:S01]  /*3e30*/  SEL R2, R11, R12, !P4 ;  /* 0x0000000c0b027207 */ /* 0x000fe20006000000 */
[----:B------:R-:W-:Y:S01]  /*3e40*/  IMAD R12, R40, R9, RZ ;  /* 0x00000009280c7224 */ /* 0x000fe200078e02ff */
[C---:B------:R-:W-:Y:S01]  /*3e50*/  ISETP.GE.AND P0, PT, R8.reuse, R0, PT ;  /* 0x000000000800720c */ /* 0x040fe20003f06270 */
[----:B------:R-:W-:Y:S03]  /*3e60*/  IMAD.HI.U32 R0, R8, R4, RZ ;  /* 0x0000000408007227 */ /* 0x000fe600078e00ff */
[----:B------:R-:W-:Y:S02]  /*3e70*/  ISETP.GE.OR P0, PT, R2, R12, P0 ;  /* 0x0000000c0200720c */ /* 0x000fe40000706670 */
[-C--:B------:R-:W-:Y:S04]  /*3e80*/  SHF.R.U32.HI R0, RZ, R5.reuse, R0 ;  /* 0x00000005ff007219 */ /* 0x080fe80000011600 */
[----:B------:R-:W-:Y:S05]  /*3e90*/  SEL R13, R8, R0, !P2 ;  /* 0x00000000080d7207 */ /* 0x000fea0005000000 */
[----:B------:R-:W-:Y:S02]  /*3ea0*/  IMAD.MOV R12, RZ, RZ, -R13 ;  /* 0x000000ffff0c7224 */ /* 0x000fe400078e0a0d */
[----:B------:R-:W-:Y:S04]  /*3eb0*/  @!P0 IMAD.HI.U32 R0, R2, R4, RZ ;  /* 0x0000000402008227 */ /* 0x000fe800078e00ff */
[----:B------:R-:W-:Y:S01]  /*3ec0*/  IMAD R12, R40, R12, R8 ;  /* 0x0000000c280c7224 */ /* 0x000fe200078e0208 */
[----:B------:R-:W-:Y:S04]  /*3ed0*/  @!P0 SHF.R.U32.HI R0, RZ, R5, R0 ;  /* 0x00000005ff008219 */ /* 0x000fe80000011600 */
[----:B------:R-:W-:Y:S04]  /*3ee0*/  @!P0 SEL R0, R2, R0, !P2 ;  /* 0x0000000002008207 */ /* 0x000fe80005000000 */
[----:B------:R-:W-:Y:S01]  /*3ef0*/  @!P0 IADD3 R13, PT, PT, R13, -R0, RZ ;  /* 0x800000000d0d8210 */ /* 0x000fe20007ffe0ff */
[----:B------:R-:W-:Y:S01]  /*3f00*/  @!P0 IMAD R0, R9, R12, R0 ;  /* 0x0000000c09008224 */ /* 0x000fe200078e0200 */
[----:B------:R-:W-:Y:S01]  /*3f10*/  IADD3 R9, PT, PT, -R8, RZ, RZ ;  /* 0x000000ff08097210 */ /* 0x000fe20007ffe1ff */
[--C-:B------:R-:W-:Y:S02]  /*3f20*/  IMAD.MOV R12, RZ, RZ, -R2.reuse ;  /* 0x000000ffff0c7224 */ /* 0x100fe400078e0a02 */
[----:B------:R-:W-:Y:S02]  /*3f30*/  @!P0 IMAD R8, R13, R40, R2 ;  /* 0x000000280d088224 */ /* 0x000fe400078e0202 */
[----:B------:R-:W-:Y:S02]  /*3f40*/  @!P0 IMAD.MOV.U32 R2, RZ, RZ, R0 ;  /* 0x000000ffff028224 */ /* 0x000fe400078e0000 */
[----:B------:R-:W-:Y:S02]  /*3f50*/  IMAD R11, R3, R12, R11 ;  /* 0x0000000c030b7224 */ /* 0x000fe400078e020b */
[----:B------:R-:W-:Y:S02]  /*3f60*/  IMAD R10, R6, R9, R10 ;  /* 0x00000009060a7224 */ /* 0x000fe400078e020a */
[----:B------:R-:W-:Y:S02]  /*3f70*/  IMAD R11, R2, R3, R11 ;  /* 0x00000003020b7224 */ /* 0x000fe400078e020b */
[----:B------:R-:W-:Y:S02]  /*3f80*/  IMAD R10, R8, R6, R10 ;  /* 0x00000006080a7224 */ /* 0x000fe400078e020a */
.L_x_71:
[----:B------:R-:W-:Y:S05]  /*3f90*/  BRA.U UP1, `(.L_x_72) ;  /* 0x0000000101107547 */ /* 0x000fea000b800000 */
[----:B------:R-:W-:Y:S04]  /*3fa0*/  MOV R2, UR6 ;  /* 0x0000000600027c02 */ /* 0x000fe80008000f00 */
[----:B------:R-:W-:Y:S04]  /*3fb0*/  SHF.L.U32 R2, R2, 0x1f, RZ ;  /* 0x0000001f02027819 */ /* 0x000fe800000006ff */
[----:B------:R-:W2:Y:S02]  /*3fc0*/  SYNCS.PHASECHK.TRANS64.TRYWAIT P0, [UR7+0xa8], R2 ;  /* 0x0000a802ff0075a7 */ /* 0x000ea40008001107 */
[----:B--2---:R-:W-:Y:S05]  /*3fd0*/  @!P0 BRA `(.L_x_73) ;  /* 0x0000005400e88947 */ /* 0x004fea0003800000 */
.L_x_72:
[----:B------:R-:W-:Y:S02]  /*3fe0*/  R2UR UR35, R15 ;  /* 0x000000000f2372ca */ /* 0x000fe400000e0000 */
[----:B------:R-:W-:Y:S02]  /*3ff0*/  R2UR UR34, R14 ;  /* 0x000000000e2272ca */ /* 0x000fe400000e0000 */
[----:B------:R-:W-:Y:S02]  /*4000*/  ISETP.NE.U32.AND P2, PT, RZ, UR4, PT ;  /* 0x00000004ff007c0c */ /* 0x000fe4000bf45070 */
[----:B------:R-:W-:Y:S02]  /*4010*/  SHF.L.U32 R14, R29, 0x1f, RZ ;  /* 0x0000001f1d0e7819 */ /* 0x000fe400000006ff */
[----:B------:R-:W-:Y:S05]  /*4020*/  ISETP.NE.AND.EX P2, PT, RZ, UR5, PT, P2 ;  /* 0x00000005ff007c0c */ /* 0x000fea000bf45320 */
[----:B------:R-:W-:Y:S02]  /*4030*/  USHF.L.U32 UR35, UR35, 0x6, URZ ;  /* 0x0000000623237899 */ /* 0x000fe400080006ff */
[----:B------:R-:W-:Y:S01]  /*4040*/  USHF.L.U32 UR34, UR34, 0x8, URZ ;  /* 0x0000000822227899 */ /* 0x000fe200080006ff */
[----:B------:R-:W-:Y:S11]  /*4050*/  BRA.U !UP3, `(.L_x_74) ;  /* 0x000000010b347547 */ /* 0x000ff6000b800000 */
[----:B------:R-:W-:Y:S01]  /*4060*/  UPLOP3.LUT UP0, UPT, UPT, UPT, UP2, 0x80, 0x8 ;  /* 0x000000000008789c */ /* 0x000fe20003f0f020 */
[----:B--2---:R-:W-:Y:S02]  /*4070*/  HFMA2 R0, -RZ, RZ, 0, 5.9604644775390625e-08 ;  /* 0x00000001ff007431 */ /* 0x004fe400000001ff */
[----:B------:R-:W-:Y:S03]  /*4080*/  IMAD.MOV.U32 R96, RZ, RZ, 0x1 ;  /* 0x00000001ff607424 */ /* 0x000fe600078e00ff */
[----:B------:R-:W-:Y:S05]  /*4090*/  PLOP3.LUT P0, PT, PT, PT, UP0, 0x80, 0x8 ;  /* 0x000000000008781c */ /* 0x000fea0003f0f008 */
[----:B------:R-:W2:Y:S01]  /*40a0*/  @UP0 LDCU.64 UR10, c[0x0][0x888] ;  /* 0x00011100ff0a07ac */ /* 0x000ea20008000a00 */
[----:B------:R-:W-:Y:S07]  /*40b0*/  @UP0 UIMAD UR8, UR36, UR4, URZ ;  /* 0x00000004240802a4 */ /* 0x000fee000f8e02ff */
[----:B------:R-:W-:Y:S01]  /*40c0*/  @!P0 PRMT R96, R0, 0x7610, R96 ;  /* 0x0000761000608816 */ /* 0x000fe20000000060 */
[----:B--2---:R-:W-:Y:S03]  /*40d0*/  @UP0 UIMAD.WIDE UR10, UR8, 0x4, UR10 ;  /* 0x00000004080a08a5 */ /* 0x004fe6000f8e020a */
[----:B------:R-:W2:Y:S03]  /*40e0*/  @!UP0 LDCU UR8, c[0x0][0x880] ;  /* 0x00011000ff0887ac */ /* 0x000ea60008000800 */
[----:B------:R-:W-:Y:S01]  /*40f0*/  IMAD.U32 R8, RZ, RZ, UR10 ;  /* 0x0000000aff087e24 */ /* 0x000fe2000f8e00ff */
[----:B------:R-:W-:Y:S05]  /*4100*/  MOV R9, UR11 ;  /* 0x0000000b00097c02 */ /* 0x000fea0008000f00 */
[----:B-----5:R3:W5:Y:S02]  /*4110*/  @P0 LDG.E R49, desc[UR46][R8.64] ;  /* 0x0000002e08310981 */ /* 0x020764000c1e1900 */
[----:B--23--:R-:W-:Y:S07]  /*4120*/  @!P0 IMAD.U32 R49, RZ, RZ, UR8 ;  /* 0x00000008ff318e24 */ /* 0x00cfee000f8e00ff */
.L_x_74:
[----:B-----5:R-:W-:Y:S01]  /*4130*/  @!P2 FSETP.EQ.AND P0, PT, R49, RZ, PT ;  /* 0x000000ff3100a20b */ /* 0x020fe20003f02000 */
[----:B------:R-:W-:Y:S01]  /*4140*/  @!UPT UIADD3 URZ, UPT, UPT, URZ, URZ, URZ ;  /* 0x000000fffffff290 */ /* 0x000fe2000fffe0ff */
[----:B------:R-:W-:Y:S11]  /*4150*/  @!P2 BRA `(.L_x_75) ;  /* 0x000000000014a947 */ /* 0x000ff60003800000 */
[----:B------:R-:W-:Y:S02]  /*4160*/  LOP3.LUT P2, RZ, R96, 0xff, RZ, 0xc0, !PT ;  /* 0x000000ff60ff7812 */ /* 0x000fe4000784c0ff */
[----:B------:R-:W-:Y:S04]  /*4170*/  PLOP3.LUT P0, PT, PT, PT, UP0, 0x80, 0x8 ;  /* 0x000000000008781c */ /* 0x000fe80003f0f008 */
[----:B------:R-:W-:Y:S07]  /*4180*/  PLOP3.LUT P0, PT, P0, PT, PT, 0x8, 0x80 ;  /* 0x000000000080781c */ /* 0x000fee000070e170 */
[----:B------:R-:W-:Y:S11]  /*4190*/  @P2 FSETP.EQ.AND P0, PT, R49, RZ, PT ;  /* 0x000000ff3100220b */ /* 0x000ff60003f02000 */
[----:B------:R-:W-:Y:S02]  /*41a0*/  @!UPT UIADD3 URZ, UPT, UPT, URZ, URZ, URZ ;  /* 0x000000fffffff290 */ /* 0x000fe4000fffe0ff */
.L_x_75:
[----:B------:R-:W3:Y:S01]  /*41b0*/  SYNCS.PHASECHK.TRANS64.TRYWAIT P2, [UR7+0x80], R14 ;  /* 0x0000800eff0075a7 */ /* 0x000ee20008041107 */
[----:B------:R-:W-:Y:S04]  /*41c0*/  ELECT P4, URZ, PT ;  /* 0x0000000000ff782f */ /* 0x000fe80003880000 */
[----:B------:R-:W-:Y:S11]  /*41d0*/  PLOP3.LUT P4, PT, P0, P4, PT, 0xf2, 0x2f ;  /* 0x00000000002f781c */ /* 0x000ff60000789e72 */
[----:B------:R-:W-:Y:S02]  /*41e0*/  @!UPT UIADD3 URZ, UPT, UPT, URZ, URZ, URZ ;  /* 0x000000fffffff290 */ /* 0x000fe4000fffe0ff */
[----:B-1----:R-:W-:Y:S05]  /*41f0*/  @!P4 IADD3 R8, P0, PT, R30, 0x580, RZ ;  /* 0x000005801e08c810 */ /* 0x002fea0007f1e0ff */
[----:B--2---:R-:W-:Y:S01]  /*4200*/  @!P4 IMAD.X R2, RZ, RZ, R31, P0 ;  /* 0x000000ffff02c224 */ /* 0x004fe200000e061f */
[----:B---3--:R-:W-:Y:S07]  /*4210*/  @!P2 BRA `(.L_x_76) ;  /* 0x000000540070a947 */ /* 0x008fee0003800000 */
.L_x_161:
[----:B------:R-:W-:Y:S01]  /*4220*/  @!P4 R2UR UR8, R2 ;  /* 0x000000000208c2ca */ /* 0x000fe200000e0000 */
[----:B------:R-:W-:Y:S01]  /*4230*/  VOTEU.ALL UP1, P4 ;  /* 0x0000000000ff7886 */ /* 0x000fe20002020000 */
[----:B------:R-:W-:Y:S01]  /*4240*/  @!P4 R2UR UR9, R8 ;  /* 0x000000000809c2ca */ /* 0x000fe200000e0000 */
[----:B-1----:R-:W-:Y:S01]  /*4250*/  @!P4 IMAD.MOV.U32 R0, RZ, RZ, 0x1000 ;  /* 0x00001000ff00c424 */ /* 0x002fe200078e00ff */
[----:B------:R-:W-:Y:S01]  /*4260*/  UMOV UR10, 0x0 ;  /* 0x00000000000a7882 */ /* 0x000fe20000000000 */
[----:B------:R-:W-:Y:S01]  /*4270*/  UMOV UR11, 0x10000000 ;  /* 0x10000000000b7882 */ /* 0x000fe20000000000 */
[----:B------:R-:W-:Y:S01]  /*4280*/  @!UP1 UIADD3 UR32, UPT, UPT, UR7, 0x200, URZ ;  /* 0x0000020007209890 */ /* 0x000fe2000fffe0ff */
[----:B------:R-:W-:Y:S06]  /*4290*/  VOTEU.ALL UP1, P4 ;  /* 0x0000000000ff7886 */ /* 0x000fec0002020000 */
[----:B------:R-:W-:Y:S01]  /*42a0*/  IMAD.U32 R9, RZ, RZ, UR8 ;  /* 0x00000008ff097e24 */ /* 0x000fe2000f8e00ff */
[----:B------:R-:W-:Y:S01]  /*42b0*/  UPRMT UR8, UR37, 0x654, UR33 ;  /* 0x0000065425087896 */ /* 0x000fe20008000021 */
[----:B------:R-:W-:Y:S03]  /*42c0*/  IMAD.U32 R8, RZ, RZ, UR9 ;  /* 0x00000009ff087e24 */ /* 0x000fe6000f8e00ff */
[----:B------:R-:W-:Y:S02]  /*42d0*/  @!P4 R2UR UR15, R9 ;  /* 0x00000000090fc2ca */ /* 0x000fe400000e0000 */
[----:B------:R-:W-:Y:S02]  /*42e0*/  @!P4 R2UR UR14, R8 ;  /* 0x00000000080ec2ca */ /* 0x000fe400000e0000 */
[----:B------:R-:W-:Y:S05]  /*42f0*/  @!P4 IADD3 R8, P0, PT, R30, 0x580, RZ ;  /* 0x000005801e08c810 */ /* 0x000fea0007f1e0ff */
[----:B------:R-:W-:Y:S06]  /*4300*/  @!P4 IMAD.X R2, RZ, RZ, R31, P0 ;  /* 0x000000ffff02c224 */ /* 0x000fec00000e061f */
[----:B------:R1:W-:Y:S01]  /*4310*/  @!UP1 UTMALDG.3D [UR32], [UR14], desc[UR10] ;  /* 0x00000a200e0095b4 */ /* 0x0003e20008011000 */
[----:B------:R1:W-:Y:S01]  /*4320*/  @!P4 SYNCS.ARRIVE.TRANS64.RED.A0TR RZ, [UR7+0x60], R0 ;  /* 0x00006000ffffc9a7 */ /* 0x0003e20008300407 */
[----:B------:R-:W-:Y:S01]  /*4330*/  SYNCS.ARRIVE.TRANS64.RED.A1T0 RZ, [UR8], RZ ;  /* 0x000000ffffff79a7 */ /* 0x000fe20008100408 */
[----:B------:R-:W2:Y:S02]  /*4340*/  SYNCS.PHASECHK.TRANS64.TRYWAIT P2, [UR7+0x88], R14 ;  /* 0x0000880eff0075a7 */ /* 0x000ea40008041107 */
[----:B-12---:R-:W-:Y:S05]  /*4350*/  @!P2 BRA `(.L_x_77) ;  /* 0x000000540038a947 */ /* 0x006fea0003800000 */
.L_x_163:
[----:B------:R-:W-:Y:S01]  /*4360*/  @!P4 R2UR UR8, R2 ;  /* 0x000000000208c2ca */ /* 0x000fe200000e0000 */
[----:B------:R-:W-:Y:S01]  /*4370*/  VOTEU.ALL UP1, P4 ;  /* 0x0000000000ff7886 */ /* 0x000fe20002020000 */
[----:B------:R-:W-:Y:S01]  /*4380*/  @!P4 R2UR UR9, R8 ;  /* 0x000000000809c2ca */ /* 0x000fe200000e0000 */
[----:B-1----:R-:W-:Y:S01]  /*4390*/  @!P4 IMAD.MOV.U32 R0, RZ, RZ, 0x1000 ;  /* 0x00001000ff00c424 */ /* 0x002fe200078e00ff */
[----:B------:R-:W-:Y:S01]  /*43a0*/  UMOV UR10, 0x0 ;  /* 0x00000000000a7882 */ /* 0x000fe20000000000 */
[----:B------:R-:W-:Y:S01]  /*43b0*/  UMOV UR11, 0x10000000 ;  /* 0x10000000000b7882 */ /* 0x000fe20000000000 */
[----:B------:R-:W-:Y:S02]  /*43c0*/  @!UP1 UIADD3 UR26, UPT, UPT, UR34, 0x40, URZ ;  /* 0x00000040221a9890 */ /* 0x000fe4000fffe0ff */
[----:B------:R-:W-:Y:S01]  /*43d0*/  @!UP1 UIADD3 UR24, UPT, UPT, UR7, 0x1200, URZ ;  /* 0x0000120007189890 */ /* 0x000fe2000fffe0ff */
[----:B------:R-:W-:Y:S01]  /*43e0*/  VOTEU.ALL UP1, P4 ;  /* 0x0000000000ff7886 */ /* 0x000fe20002020000 */
[----:B------:R-:W-:Y:S01]  /*43f0*/  UMOV UR27, UR35 ;  /* 0x00000023001b7c82 */ /* 0x000fe20008000000 */
[----:B------:R-:W-:Y:S02]  /*4400*/  UMOV UR28, UR36 ;  /* 0x00000024001c7c82 */ /* 0x000fe40008000000 */
        /* <DEDUP_REMOVED lines=12> */
.L_x_165:
[----:B------:R-:W2:Y:S01]  /*44d0*/  LDC.64 R12, c[0x0][0xb18] ;  /* 0x0002c600ff0c7b82 */ /* 0x000ea20000000a00 */
[----:B------:R-:W-:Y:S01]  /*44e0*/  @!P4 R2UR UR8, R2 ;  /* 0x000000000208c2ca */ /* 0x000fe200000e0000 */
[----:B------:R-:W-:Y:S01]  /*44f0*/  VOTEU.ALL UP1, P4 ;  /* 0x0000000000ff7886 */ /* 0x000fe20002020000 */
[----:B------:R-:W-:Y:S01]  /*4500*/  @!P4 R2UR UR9, R8 ;  /* 0x000000000809c2ca */ /* 0x000fe200000e0000 */
[----:B-1----:R-:W-:Y:S01]  /*4510*/  @!P4 IMAD.MOV.U32 R0, RZ, RZ, 0x1000 ;  /* 0x00001000ff00c424 */ /* 0x002fe200078e00ff */
[----:B------:R-:W-:Y:S03]  /*4520*/  UMOV UR10, 0x0 ;  /* 0x00000000000a7882 */ /* 0x000fe60000000000 */
[----:B------:R-:W1:Y:S01]  /*4530*/  @!P1 LDC R2, c[0x0][0xb0c] ;  /* 0x0002c300ff029b82 */ /* 0x000e620000000800 */
[----:B------:R-:W-:Y:S01]  /*4540*/  @!UP1 UIADD3 UR18, UPT, UPT, UR34, 0x80, URZ ;  /* 0x0000008022129890 */ /* 0x000fe2000fffe0ff */
[----:B------:R-:W-:Y:S01]  /*4550*/  @P3 SHF.R.U32.HI R26, RZ, 0x10, R21 ;  /* 0x00000010ff1a3819 */ /* 0x000fe20000011615 */
[----:B------:R-:W-:Y:S01]  /*4560*/  @!UP1 UIADD3 UR16, UPT, UPT, UR7, 0x2200, URZ ;  /* 0x0000220007109890 */ /* 0x000fe2000fffe0ff */
[----:B------:R-:W-:Y:S01]  /*4570*/  VIADD R28, R28, 0x1 ;  /* 0x000000011c1c7836 */ /* 0x000fe20000000000 */
[----:B------:R-:W-:Y:S01]  /*4580*/  VOTEU.ALL UP1, P4 ;  /* 0x0000000000ff7886 */ /* 0x000fe20002020000 */
[----:B------:R-:W-:Y:S01]  /*4590*/  UMOV UR11, 0x10000000 ;  /* 0x10000000000b7882 */ /* 0x000fe20000000000 */
[----:B------:R-:W-:Y:S01]  /*45a0*/  UMOV UR19, UR35 ;  /* 0x0000002300137c82 */ /* 0x000fe20008000000 */
[----:B------:R-:W-:Y:S01]  /*45b0*/  IMAD.U32 R9, RZ, RZ, UR8 ;  /* 0x00000008ff097e24 */ /* 0x000fe2000f8e00ff */
[----:B------:R-:W-:Y:S01]  /*45c0*/  UMOV UR20, UR36 ;  /* 0x0000002400147c82 */ /* 0x000fe20008000000 */
[----:B------:R-:W-:Y:S01]  /*45d0*/  IMAD.U32 R8, RZ, RZ, UR9 ;  /* 0x00000009ff087e24 */ /* 0x000fe2000f8e00ff */
[----:B------:R-:W-:Y:S02]  /*45e0*/  UPRMT UR8, UR37, 0x654, UR17 ;  /* 0x0000065425087896 */ /* 0x000fe40008000011 */
[----:B------:R-:W-:Y:S02]  /*45f0*/  @!P4 R2UR UR15, R9 ;  /* 0x00000000090fc2ca */ /* 0x000fe400000e0000 */
[----:B------:R-:W-:Y:S02]  /*4600*/  @!P4 R2UR UR14, R8 ;  /* 0x00000000080ec2ca */ /* 0x000fe400000e0000 */
[----:B------:R-:W3:Y:S11]  /*4610*/  LDC.64 R8, c[0x0][0xb10] ;  /* 0x0002c400ff087b82 */ /* 0x000ef60000000a00 */
[----:B------:R1:W-:Y:S01]  /*4620*/  @!UP1 UTMALDG.3D [UR16], [UR14], desc[UR10] ;  /* 0x00000a100e0095b4 */ /* 0x0003e20008011000 */
[----:B------:R5:W-:Y:S01]  /*4630*/  @!P4 SYNCS.ARRIVE.TRANS64.RED.A0TR RZ, [UR7+0x70], R0 ;  /* 0x00007000ffffc9a7 */ /* 0x000be20008300407 */
[C---:B---3--:R-:W-:Y:S01]  /*4640*/  @!P1 IMAD.HI.U32 R8, R11.reuse, R8, RZ ;  /* 0x000000080b089227 */ /* 0x048fe200078e00ff */
[----:B--2---:R-:W-:Y:S02]  /*4650*/  @!P1 ISETP.NE.AND P0, PT, R12, 0x1, PT ;  /* 0x000000010c00980c */ /* 0x004fe40003f05270 */
[----:B-1----:R-:W-:Y:S01]  /*4660*/  @!P1 ISETP.NE.AND P2, PT, R2, 0x1, PT ;  /* 0x000000010200980c */ /* 0x002fe20003f45270 */
[----:B------:R-:W-:Y:S01]  /*4670*/  SYNCS.ARRIVE.TRANS64.RED.A1T0 RZ, [UR8], RZ ;  /* 0x000000ffffff79a7 */ /* 0x000fe20008100408 */
[C---:B------:R-:W-:Y:S01]  /*4680*/  @!P1 IMAD.HI.U32 R13, R10.reuse, R13, RZ ;  /* 0x0000000d0a0d9227 */ /* 0x040fe200078e00ff */
[----:B------:R-:W-:Y:S04]  /*4690*/  @!P1 SHF.R.U32.HI R8, RZ, R9, R8 ;  /* 0x00000009ff089219 */ /* 0x000fe80000011608 */
[----:B------:R-:W-:Y:S01]  /*46a0*/  @!P1 SEL R8, R11, R8, !P2 ;  /* 0x000000080b089207 */ /* 0x000fe20005000000 */
[----:B------:R-:W1:Y:S01]  /*46b0*/  SYNCS.PHASECHK.TRANS64.TRYWAIT P5, [UR7+0x98], R14 ;  /* 0x0000980eff0075a7 */ /* 0x000e6200080a1107 */
[----:B-----5:R-:W2:Y:S02]  /*46c0*/  @!P1 LDC R0, c[0x0][0xb20] ;  /* 0x0002c800ff009b82 */ /* 0x020ea40000000800 */
[----:B--2---:R-:W-:Y:S04]  /*46d0*/  @!P1 SHF.R.U32.HI R0, RZ, R0, R13 ;  /* 0x00000000ff009219 */ /* 0x004fe8000001160d */
[----:B------:R-:W-:Y:S05]  /*46e0*/  @!P1 SEL R9, R10, R0, !P0 ;  /* 0x000000000a099207 */ /* 0x000fea0004000000 */
[----:B------:R-:W-:Y:S02]  /*46f0*/  @!P1 IMAD.IADD R0, R9, 0x1, -R8 ;  /* 0x0000000109009824 */ /* 0x000fe400078e0a08 */
[----:B------:R-:W-:Y:S02]  /*4700*/  @!P1 IMAD.IADD R8, R8, 0x1, -R9 ;  /* 0x0000000108089824 */ /* 0x000fe400078e0a09 */
[----:B------:R-:W-:Y:S02]  /*4710*/  @!P1 IMAD R11, R0, R2, R11 ;  /* 0x00000002000b9224 */ /* 0x000fe400078e020b */
[----:B------:R-:W-:Y:S01]  /*4720*/  @!P1 IMAD R10, R8, R12, R10 ;  /* 0x0000000c080a9224 */ /* 0x000fe200078e020a */
[----:B-1----:R-:W-:Y:S06]  /*4730*/  @!P5 BRA `(.L_x_79) ;  /* 0x000000500070d947 */ /* 0x002fec0003800000 */
.L_x_167:
[----:B------:R-:W-:Y:S01]  /*4740*/  @!P4 IADD3 R2, P0, PT, R30, 0x580, RZ ;  /* 0x000005801e02c810 */ /* 0x000fe20007f1e0ff */
[----:B------:R-:W-:Y:S01]  /*4750*/  VOTEU.ALL UP1, P4 ;  /* 0x0000000000ff7886 */ /* 0x000fe20002020000 */
[----:B------:R-:W-:Y:S01]  /*4760*/  UMOV UR18, 0x0 ;  /* 0x0000000000127882 */ /* 0x000fe20000000000 */
[----:B------:R-:W-:Y:S01]  /*4770*/  UMOV UR19, 0x10000000 ;  /* 0x1000000000137882 */ /* 0x000fe20000000000 */
[----:B------:R-:W-:Y:S01]  /*4780*/  @!P4 R2UR UR9, R2 ;  /* 0x000000000209c2ca */ /* 0x000fe200000e0000 */
[----:B-1----:R-:W-:Y:S01]  /*4790*/  @!P4 IMAD.X R0, RZ, RZ, R31, P0 ;  /* 0x000000ffff00c224 */ /* 0x002fe200000e061f */
[----:B------:R-:W-:Y:S01]  /*47a0*/  @!UP1 UIADD3 UR10, UPT, UPT, UR34, 0xc0, URZ ;  /* 0x000000c0220a9890 */ /* 0x000fe2000fffe0ff */
[----:B------:R-:W-:Y:S01]  /*47b0*/  ISETP.NE.AND P0, PT, R28, 0x2, PT ;  /* 0x000000021c00780c */ /* 0x000fe20003f05270 */
[----:B------:R-:W-:Y:S01]  /*47c0*/  UMOV UR11, UR35 ;  /* 0x00000023000b7c82 */ /* 0x000fe20008000000 */
[----:B------:R-:W-:Y:S01]  /*47d0*/  UMOV UR12, UR36 ;  /* 0x00000024000c7c82 */ /* 0x000fe20008000000 */
[----:B------:R-:W-:Y:S01]  /*47e0*/  @!P4 R2UR UR8, R0 ;  /* 0x000000000008c2ca */ /* 0x000fe200000e0000 */
[----:B------:R-:W-:Y:S01]  /*47f0*/  IMAD.IADD R14, R10, 0x1, R94 ;  /* 0x000000010a0e7824 */ /* 0x000fe200078e025e */
[----:B------:R-:W-:Y:S01]  /*4800*/  @P3 R2UR UR36, R26 ;  /* 0x000000001a2432ca */ /* 0x000fe200000e0000 */
[----:B------:R-:W-:Y:S01]  /*4810*/  IMAD.IADD R15, R11, 0x1, R95 ;  /* 0x000000010b0f7824 */ /* 0x000fe200078e025f */
[----:B------:R-:W-:Y:S02]  /*4820*/  SEL R0, RZ, 0x1, P0 ;  /* 0x00000001ff007807 */ /* 0x000fe40000000000 */
[----:B------:R-:W-:Y:S01]  /*4830*/  LOP3.LUT R29, R29, 0x1, RZ, 0x3c, !PT ;  /* 0x000000011d1d7812 */ /* 0x000fe200078e3cff */
[----:B------:R-:W-:Y:S01]  /*4840*/  IMAD.U32 R8, RZ, RZ, UR9 ;  /* 0x00000009ff087e24 */ /* 0x000fe2000f8e00ff */
[----:B------:R-:W-:Y:S01]  /*4850*/  @!UP1 UIADD3 UR9, UPT, UPT, UR7, 0x78, URZ ;  /* 0x0000007807099890 */ /* 0x000fe2000fffe0ff */
[----:B------:R-:W-:Y:S02]  /*4860*/  LOP3.LUT R27, R27, R0, RZ, 0x3c, !PT ;  /* 0x000000001b1b7212 */ /* 0x000fe400078e3cff */
[----:B------:R-:W-:Y:S02]  /*4870*/  SEL R28, R28, RZ, P0 ;  /* 0x000000ff1c1c7207 */ /* 0x000fe40000000000 */
[----:B------:R-:W-:Y:S01]  /*4880*/  IMAD.U32 R9, RZ, RZ, UR8 ;  /* 0x00000008ff097e24 */ /* 0x000fe2000f8e00ff */
[----:B------:R-:W-:Y:S01]  /*4890*/  @!P4 R2UR UR14, R8 ;  /* 0x00000000080ec2ca */ /* 0x000fe200000e0000 */
[----:B------:R-:W-:Y:S01]  /*48a0*/  @!UP1 UIADD3 UR8, UPT, UPT, UR7, 0x3200, URZ ;  /* 0x0000320007089890 */ /* 0x000fe2000fffe0ff */
[----:B------:R-:W-:Y:S02]  /*48b0*/  VOTEU.ALL UP1, P4 ;  /* 0x0000000000ff7886 */ /* 0x000fe40002020000 */
[----:B------:R-:W-:Y:S11]  /*48c0*/  @!P4 R2UR UR15, R9 ;  /* 0x00000000090fc2ca */ /* 0x000ff600000e0000 */
[----:B------:R-:W-:Y:S02]  /*48d0*/  @!UPT UIADD3 URZ, UPT, UPT, URZ, URZ, URZ ;  /* 0x000000fffffff290 */ /* 0x000fe4000fffe0ff */
[----:B------:R2:W-:Y:S01]  /*48e0*/  @!UP1 UTMALDG.3D [UR8], [UR14], desc[UR18] ;  /* 0x000012080e0095b4 */ /* 0x0005e20008011000 */
[----:B------:R2:W-:Y:S01]  /*48f0*/  @!P4 SYNCS.ARRIVE.TRANS64.RED.A0TR RZ, [UR7+0x78], R25 ;  /* 0x00007819ffffc9a7 */ /* 0x0005e20008300407 */
[----:B------:R-:W-:Y:S01]  /*4900*/  UPLOP3.LUT UP1, UPT, UPT, UPT, UPT, 0x80, 0x8 ;  /* 0x000000000008789c */ /* 0x000fe20003f2f070 */
[----:B------:R-:W-:Y:S01]  /*4910*/  SYNCS.ARRIVE.TRANS64.RED.A1T0 RZ, [UR13], RZ ;  /* 0x000000ffffff79a7 */ /* 0x000fe2000810040d */
[----:B------:R-:W-:Y:S09]  /*4920*/  @P3 BRA `(.L_x_80) ;  /* 0xfffffff000a03947 */ /* 0x000ff2000383ffff */
[----:B------:R-:W-:-:S04]  /*4930*/  SHF.L.U32 R2, R29, 0x1f, RZ ;  /* 0x0000001f1d027819 */ /* 0x000fc800000006ff */
[----:B------:R-:W1:Y:S02]  /*4940*/  SYNCS.PHASECHK.TRANS64.TRYWAIT P0, [UR7+0x80], R2 ;  /* 0x00008002ff0075a7 */ /* 0x000e640008001107 */
[----:B-1----:R-:W-:Y:S05]  /*4950*/  @!P0 BRA `(.L_x_81) ;  /* 0x0000005000008947 */ /* 0x002fea0003800000 */
.L_x_169:
[----:B------:R-:W3:Y:S02]  /*4960*/  SYNCS.PHASECHK.TRANS64.TRYWAIT P0, [UR7+0x88], R2 ;  /* 0x00008802ff0075a7 */ /* 0x000ee40008001107 */
[----:B---3--:R-:W-:Y:S05]  /*4970*/  @!P0 BRA `(.L_x_82) ;  /* 0x0000005000108947 */ /* 0x008fea0003800000 */
.L_x_171:
[----:B------:R-:W3:Y:S02]  /*4980*/  SYNCS.PHASECHK.TRANS64.TRYWAIT P0, [UR7+0x90], R2 ;  /* 0x00009002ff0075a7 */ /* 0x000ee40008001107 */
[----:B---3--:R-:W-:Y:S05]  /*4990*/  @!P0 BRA `(.L_x_83) ;  /* 0x0000005000208947 */ /* 0x008fea0003800000 */
.L_x_173:
[----:B-1----:R-:W-:-:S07]  /*49a0*/  MOV R0, UR7 ;  /* 0x0000000700007c02 */ /* 0x002fce0008000f00 */
.L_x_84:
[----:B-1----:R-:W-:-:S04]  /*49b0*/  SHF.L.U32 R2, R29, 0x1f, RZ ;  /* 0x0000001f1d027819 */ /* 0x002fc800000006ff */
[----:B------:R1:W3:Y:S03]  /*49c0*/  SYNCS.PHASECHK.TRANS64.TRYWAIT P0, [R0+URZ+0x98], R2 ;  /* 0x00009802000075a7 */ /* 0x0002e600080011ff */
[----:B---3--:R-:W-:Y:S05]  /*49d0*/  @!P0 NANOSLEEP.SYNCS 0x989680 ;  /* 0x009896800000895d */ /* 0x008fea0003900000 */
[----:B------:R-:W3:Y:S02]  /*49e0*/  @!P0 SYNCS.PHASECHK.TRANS64 P0, [R0+URZ+0x98], R2 ;  /* 0x00009802000085a7 */ /* 0x000ee400080010ff */
[----:B--23--:R-:W-:Y:S05]  /*49f0*/  @P0 EXIT ;  /* 0x000000000000094d */ /* 0x00cfea0003800000 */
[----:B------:R-:W-:Y:S05]  /*4a00*/  BRA `(.L_x_84) ;  /* 0xfffffffc00e87947 */ /* 0x000fea000383ffff */
.L_x_69:
[----:B------:R-:W-:-:S06]  /*4a10*/  UISETP.GE.AND UP1, UPT, UR8, 0x4, UPT ;  /* 0x000000040800788c */ /* 0x000fcc000bf26270 */
[----:B------:R-:W-:-:S13]  /*4a20*/  PLOP3.LUT P0, PT, PT, PT, UP1, 0x80, 0x8 ;  /* 0x000000000008781c */ /* 0x000fda0003f0f018 */
[----:B------:R-:W-:Y:S05]  /*4a30*/  @!P0 EXIT ;  /* 0x000000000000894d */ /* 0x000fea0003800000 */
[----:B------:R-:W-:Y:S01]  /*4a40*/  BAR.SYNC.DEFER_BLOCKING 0x6, 0xa0 ;  /* 0x0182800000007b1d */ /* 0x000fe20000010000 */
[C---:B------:R-:W-:Y:S01]  /*4a50*/  IMAD.SHL.U32 R3, R108.reuse, 0x40, RZ ;  /* 0x000000406c037824 */ /* 0x040fe200078e00ff */
[C---:B------:R-:W-:Y:S01]  /*4a60*/  LOP3.LUT R110, R108.reuse, 0x60, RZ, 0xc0, !PT ;  /* 0x000000606c6e7812 */ /* 0x040fe200078ec0ff */
[C---:B------:R-:W-:Y:S01]  /*4a70*/  IMAD.SHL.U32 R100, R108.reuse, 0x20, RZ ;  /* 0x000000206c647824 */ /* 0x040fe200078e00ff */
[----:B------:R-:W-:Y:S01]  /*4a80*/  CS2R R106, SRZ ;  /* 0x00000000006a7805 */ /* 0x000fe2000001ff00 */
[C---:B------:R-:W-:Y:S01]  /*4a90*/  IMAD.SHL.U32 R4, R108.reuse, 0x2, RZ ;  /* 0x000000026c047824 */ /* 0x040fe200078e00ff */
[----:B------:R-:W-:Y:S02]  /*4aa0*/  UMOV UR49, 0x400 ;  /* 0x0000040000317882 */ /* 0x000fe40000000000 */
[----:B------:R-:W1:Y:S01]  /*4ab0*/  LDC R99, c[0x0][0x370] ;  /* 0x0000dc00ff637b82 */ /* 0x000e620000000800 */
[----:B------:R-:W-:Y:S01]  /*4ac0*/  ULEA UR49, UR37, UR49, 0x18 ;  /* 0x0000003125317291 */ /* 0x000fe2000f8ec0ff */
[----:B------:R-:W-:Y:S01]  /*4ad0*/  LOP3.LUT R2, R3, 0x180, RZ, 0xc0, !PT ;  /* 0x0000018003027812 */ /* 0x000fe200078ec0ff */
[----:B------:R-:W-:Y:S01]  /*4ae0*/  IMAD.U32 R46, R108, 0x10000, RZ ;  /* 0x000100006c2e7824 */ /* 0x000fe200078e00ff */
[----:B------:R-:W-:Y:S01]  /*4af0*/  LOP3.LUT R100, R100, 0xc00, RZ, 0xc0, !PT ;  /* 0x00000c0064647812 */ /* 0x000fe200078ec0ff */
[----:B------:R-:W-:Y:S01]  /*4b00*/  UIADD3 UR4, UPT, UPT, UR49, 0x4200, URZ ;  /* 0x0000420031047890 */ /* 0x000fe2000fffe0ff */
[----:B------:R-:W-:Y:S01]  /*4b10*/  LOP3.LUT R4, R2, 0x20, R4, 0xf8, !PT ;  /* 0x0000002002047812 */ /* 0x000fe200078ef804 */
[----:B------:R-:W-:Y:S01]  /*4b20*/  IMAD.SHL.U32 R2, R108, 0x8, RZ ;  /* 0x000000086c027824 */ /* 0x000fe200078e00ff */
[----:B------:R-:W2:Y:S01]  /*4b30*/  LDC R42, c[0x0][0xb0c] ;  /* 0x0002c300ff2a7b82 */ /* 0x000ea20000000800 */
[----:B------:R-:W-:Y:S01]  /*4b40*/  LOP3.LUT R100, R100, 0x40, R3, 0xf8, !PT ;  /* 0x0000004064647812 */ /* 0x000fe200078ef803 */
[----:B------:R-:W-:Y:S01]  /*4b50*/  IMAD.MOV.U32 R45, RZ, RZ, RZ ;  /* 0x000000ffff2d7224 */ /* 0x000fe200078e00ff */
[----:B------:R-:W-:Y:S01]  /*4b60*/  LOP3.LUT R46, R46, 0x600000, RZ, 0xc0, !PT ;  /* 0x006000002e2e7812 */ /* 0x000fe200078ec0ff */
[----:B------:R-:W-:Y:S01]  /*4b70*/  IMAD.MOV.U32 R112, RZ, RZ, RZ ;  /* 0x000000ffff707224 */ /* 0x000fe200078e00ff */
[----:B------:R-:W-:-:S02]  /*4b80*/  LOP3.LUT R108, R108, 0x2, RZ, 0xc0, !PT ;  /* 0x000000026c6c7812 */ /* 0x000fc400078ec0ff */
[----:B------:R-:W-:Y:S02]  /*4b90*/  CS2R R104, SRZ ;  /* 0x0000000000687805 */ /* 0x000fe4000001ff00 */
[----:B------:R-:W-:Y:S01]  /*4ba0*/  LOP3.LUT R2, R4, 0x30, R2, 0x78, !PT ;  /* 0x0000003004027812 */ /* 0x000fe200078e7802 */
[----:B------:R-:W4:Y:S01]  /*4bb0*/  LDC R97, c[0x0][0xb20] ;  /* 0x0002c800ff617b82 */ /* 0x000f220000000800 */
[----:B------:R-:W3:Y:S01]  /*4bc0*/  LDS R0, [UR49+0x160] ;  /* 0x00016031ff007984 */ /* 0x000ee20008000800 */
[----:B------:R-:W-:Y:S01]  /*4bd0*/  LOP3.LUT R100, R100, 0x200, R3, 0xf8, !PT ;  /* 0x0000020064647812 */ /* 0x000fe200078ef803 */
[----:B------:R-:W-:Y:S01]  /*4be0*/  IMAD.MOV R102, RZ, RZ, -R108 ;  /* 0x000000ffff667224 */ /* 0x000fe200078e0a6c */
[----:B------:R-:W1:Y:S01]  /*4bf0*/  LDCU.64 UR52, c[0x0][0x348] ;  /* 0x00006900ff3477ac */ /* 0x000e620008000a00 */
[----:B------:R-:W-:Y:S01]  /*4c00*/  IMAD.U32 R109, RZ, RZ, UR4 ;  /* 0x00000004ff6d7e24 */ /* 0x000fe2000f8e00ff */
[----:B------:R-:W-:Y:S02]  /*4c10*/  LOP3.LUT R100, R100, R2, RZ, 0xfc, !PT ;  /* 0x0000000264647212 */ /* 0x000fe400078efcff */
[----:B------:R-:W1:Y:S01]  /*4c20*/  LDC R41, c[0x0][0xb30] ;  /* 0x0002cc00ff297b82 */ /* 0x000e620000000800 */
[----:B------:R-:W1:Y:S01]  /*4c30*/  LDCU.64 UR38, c[0x0][0x888] ;  /* 0x00011100ff2677ac */ /* 0x000e620008000a00 */
[----:B------:R-:W1:Y:S06]  /*4c40*/  LDCU.64 UR44, c[0x0][0x890] ;  /* 0x00011200ff2c77ac */ /* 0x000e6c0008000a00 */
[----:B------:R-:W1:Y:S01]  /*4c50*/  LDC.64 R92, c[0x0][0xb10] ;  /* 0x0002c400ff5c7b82 */ /* 0x000e620000000a00 */
[----:B------:R-:W-:-:S07]  /*4c60*/  UIADD3 UR48, UPT, UPT, UR49, 0x200, URZ ;  /* 0x0000020031307890 */ /* 0x000fce000fffe0ff */
[----:B------:R-:W1:Y:S08]  /*4c70*/  LDC.64 R38, c[0x0][0xb18] ;  /* 0x0002c600ff267b82 */ /* 0x000e700000000a00 */
[----:B------:R-:W1:Y:S08]  /*4c80*/  LDC.64 R36, c[0x0][0xb28] ;  /* 0x0002ca00ff247b82 */ /* 0x000e700000000a00 */
[----:B------:R-:W1:Y:S01]  /*4c90*/  LDC.64 R90, c[0x0][0x8b0] ;  /* 0x00022c00ff5a7b82 */ /* 0x000e620000000a00 */
[----:B---3--:R-:W-:-:S07]  /*4ca0*/  IMAD.IADD R46, R0, 0x1, R46 ;  /* 0x00000001002e7824 */ /* 0x008fce00078e022e */
[----:B------:R-:W3:Y:S08]  /*4cb0*/  LDC.64 R88, c[0x0][0x8a8] ;  /* 0x00022a00ff587b82 */ /* 0x000ef00000000a00 */
[----:B--2-4-:R-:W1:Y:S02]  /*4cc0*/  LDC R98, c[0x0][0x374] ;  /* 0x0000dd00ff627b82 */ /* 0x014e640000000800 */
.L_x_126:
[----:B------:R-:W-:Y:S02]  /*4cd0*/  LEA R0, R112, UR49, 0x3 ;  /* 0x0000003170007c11 */ /* 0x000fe4000f8e18ff */
[----:B------:R-:W-:Y:S02]  /*4ce0*/  SHF.L.U32 R2, R106, 0x1f, RZ ;  /* 0x0000001f6a027819 */ /* 0x000fe400000006ff */
[----:B------:R-:W-:Y:S02]  /*4cf0*/  LEA R16, R112, UR49, 0x4 ;  /* 0x0000003170107c11 */ /* 0x000fe4000f8e20ff */
[----:B------:R-:W2:Y:S02]  /*4d00*/  SYNCS.PHASECHK.TRANS64.TRYWAIT P0, [R0+URZ+0xb0], R2 ;  /* 0x0000b002000075a7 */ /* 0x000ea400080011ff */
[----:B-12---:R-:W-:Y:S05]  /*4d10*/  @!P0 BRA `(.L_x_85) ;  /* 0x0000004c00588947 */ /* 0x006fea0003800000 */
.L_x_174:
[----:B------:R-:W4:Y:S01]  /*4d20*/  LDC.64 R10, c[0x0][0xb10] ;  /* 0x0002c400ff0a7b82 */ /* 0x000f220000000a00 */
[----:B------:R-:W3:Y:S01]  /*4d30*/  LDS.128 R16, [R16+0x140] ;  /* 0x0001400010107984 */ /* 0x000ee20000000c00 */
[----:B-1----:R-:W-:Y:S01]  /*4d40*/  ISETP.NE.AND P1, PT, R41, 0x1, PT ;  /* 0x000000012900780c */ /* 0x002fe20003f25270 */
[----:B--2---:R-:W-:Y:S01]  /*4d50*/  VIADD R0, R0, 0xc0 ;  /* 0x000000c000007836 */ /* 0x004fe20000000000 */
[----:B------:R-:W-:Y:S04]  /*4d60*/  ISETP.GE.AND P0, PT, R40, 0x1, PT ;  /* 0x000000012800780c */ /* 0x000fe80003f06270 */
[----:B------:R-:W1:Y:S01]  /*4d70*/  LDC.64 R8, c[0x0][0xb18] ;  /* 0x0002c600ff087b82 */ /* 0x000e620000000a00 */
[----:B------:R-:W-:Y:S01]  /*4d80*/  PRMT R0, RZ, 0x654, R0 ;  /* 0x00000654ff007816 */ /* 0x000fe20000000000 */
[----:B------:R-:W-:Y:S01]  /*4d90*/  @!PT LDS RZ, [RZ] ;  /* 0x00000000fffff984 */ /* 0x000fe20000000800 */
[----:B------:R-:W-:Y:S01]  /*4da0*/  @!PT LDS RZ, [RZ] ;  /* 0x00000000fffff984 */ /* 0x000fe20000000800 */
[----:B------:R-:W-:Y:S01]  /*4db0*/  @!PT LDS RZ, [RZ] ;  /* 0x00000000fffff984 */ /* 0x000fe20000000800 */
[----:B------:R-:W-:Y:S01]  /*4dc0*/  @!PT LDS RZ, [RZ] ;  /* 0x00000000fffff984 */ /* 0x000fe20000000800 */
[----:B------:R2:W-:Y:S06]  /*4dd0*/  MEMBAR.ALL.CTA ;  /* 0x0000000000007992 */ /* 0x0005ec0000008000 */
[----:B--2---:R-:W2:Y:S01]  /*4de0*/  FENCE.VIEW.ASYNC.S ;  /* 0x00000000000073c6 */ /* 0x004ea20000000000 */
[----:B------:R-:W1:Y:S08]  /*4df0*/  @!P1 LDC R12, c[0x0][0xb20] ;  /* 0x0002c800ff0c9b82 */ /* 0x000e700000000800 */
[----:B------:R-:W1:Y:S01]  /*4e00*/  @!P1 LDC R7, c[0x0][0xb0c] ;  /* 0x0002c300ff079b82 */ /* 0x000e620000000800 */
[----:B--2---:R2:W-:Y:S01]  /*4e10*/  SYNCS.ARRIVE.TRANS64.RED.A1T0 RZ, [R0+URZ], RZ ;  /* 0x000000ff00ff79a7 */ /* 0x0045e200081004ff */
[----:B---3--:R-:W-:Y:S04]  /*4e20*/  LOP3.LUT P4, RZ, R18, 0x1, RZ, 0xc0, !PT ;  /* 0x0000000112ff7812 */ /* 0x008fe8000788c0ff */
[----:B------:R-:W-:Y:S09]  /*4e30*/  P2R R111, PR, RZ, 0x10 ;  /* 0x00000010ff6f7803 */ /* 0x000ff20000000000 */
[----:B------:R-:W-:Y:S02]  /*4e40*/  @P4 MOV R44, R16 ;  /* 0x00000010002c4202 */ /* 0x000fe40000000f00 */
[----:B------:R-:W-:Y:S01]  /*4e50*/  @P4 LOP3.LUT R43, R17, 0xffff, RZ, 0xc0, !PT ;  /* 0x0000ffff112b4812 */ /* 0x000fe200078ec0ff */
[----:B--2-4-:R-:W-:Y:S06]  /*4e60*/  @!P0 BRA `(.L_x_86) ;  /* 0x0000000000a48947 */ /* 0x014fec0003800000 */
[----:B------:R-:W-:Y:S01]  /*4e70*/  IMAD.HI.U32 R0, R98, R39, RZ ;  /* 0x0000002762007227 */ /* 0x000fe200078e00ff */
[----:B------:R-:W-:Y:S02]  /*4e80*/  ISETP.NE.AND P0, PT, R38, 0x1, PT ;  /* 0x000000012600780c */ /* 0x000fe40003f05270 */
[----:B------:R-:W-:Y:S01]  /*4e90*/  ISETP.NE.AND P2, PT, R40, 0x1, PT ;  /* 0x000000012800780c */ /* 0x000fe20003f45270 */
[----:B------:R-:W-:Y:S01]  /*4ea0*/  IMAD.HI.U32 R4, R99, R92, RZ ;  /* 0x0000005c63047227 */ /* 0x000fe200078e00ff */
[----:B------:R-:W-:Y:S02]  /*4eb0*/  SHF.R.U32.HI R0, RZ, R97, R0 ;  /* 0x00000061ff007219 */ /* 0x000fe40000011600 */
[----:B------:R-:W-:Y:S01]  /*4ec0*/  ISETP.NE.AND P3, PT, R42, 0x1, PT ;  /* 0x000000012a00780c */ /* 0x000fe20003f65270 */
[----:B------:R-:W-:Y:S01]  /*4ed0*/  IMAD.HI.U32 R6, R43, R39, RZ ;  /* 0x000000272b067227 */ /* 0x000fe200078e00ff */
[-C--:B------:R-:W-:Y:S02]  /*4ee0*/  SHF.R.U32.HI R4, RZ, R93.reuse, R4 ;  /* 0x0000005dff047219 */ /* 0x080fe40000011604 */
[----:B------:R-:W-:Y:S01]  /*4ef0*/  SEL R0, R98, R0, !P0 ;  /* 0x0000000062007207 */ /* 0x000fe20004000000 */
[----:B------:R-:W-:Y:S01]  /*4f00*/  IMAD.HI.U32 R5, R44, R92, RZ ;  /* 0x0000005c2c057227 */ /* 0x000fe200078e00ff */
[----:B------:R-:W-:Y:S03]  /*4f10*/  SEL R4, R99, R4, !P3 ;  /* 0x0000000463047207 */ /* 0x000fe60005800000 */
[-C--:B------:R-:W-:Y:S01]  /*4f20*/  IMAD.HI.U32 R3, R0, R36.reuse, RZ ;  /* 0x0000002400037227 */ /* 0x080fe200078e00ff */
[----:B------:R-:W-:Y:S03]  /*4f30*/  SHF.R.U32.HI R5, RZ, R93, R5 ;  /* 0x0000005dff057219 */ /* 0x000fe60000011605 */
[----:B------:R-:W-:Y:S01]  /*4f40*/  IMAD.HI.U32 R2, R4, R36, RZ ;  /* 0x0000002404027227 */ /* 0x000fe200078e00ff */
[----:B------:R-:W-:Y:S02]  /*4f50*/  @P2 SHF.R.U32.HI R0, RZ, R37, R3 ;  /* 0x00000025ff002219 */ /* 0x000fe40000011603 */
[----:B------:R-:W-:Y:S02]  /*4f60*/  SHF.R.U32.HI R3, RZ, R97, R6 ;  /* 0x00000061ff037219 */ /* 0x000fe40000011606 */
[----:B------:R-:W-:Y:S01]  /*4f70*/  @P2 SHF.R.U32.HI R4, RZ, R37, R2 ;  /* 0x00000025ff042219 */ /* 0x000fe20000011602 */
[----:B------:R-:W-:Y:S01]  /*4f80*/  IMAD R0, R40, R0, RZ ;  /* 0x0000000028007224 */ /* 0x000fe200078e02ff */
[----:B------:R-:W-:Y:S02]  /*4f90*/  SEL R3, R43, R3, !P0 ;  /* 0x000000032b037207 */ /* 0x000fe40004000000 */
[----:B------:R-:W-:Y:S01]  /*4fa0*/  SEL R2, R44, R5, !P3 ;  /* 0x000000052c027207 */ /* 0x000fe20005800000 */
[----:B------:R-:W-:Y:S01]  /*4fb0*/  IMAD R5, R40, R4, RZ ;  /* 0x0000000428057224 */ /* 0x000fe200078e02ff */
[C---:B------:R-:W-:Y:S01]  /*4fc0*/  ISETP.GE.AND P0, PT, R3.reuse, R0, PT ;  /* 0x000000000300720c */ /* 0x040fe20003f06270 */
[C---:B------:R-:W-:Y:S03]  /*4fd0*/  IMAD.HI.U32 R0, R3.reuse, R36, RZ ;  /* 0x0000002403007227 */ /* 0x040fe600078e00ff */
[C---:B------:R-:W-:Y:S02]  /*4fe0*/  ISETP.GE.OR P0, PT, R2.reuse, R5, P0 ;  /* 0x000000050200720c */ /* 0x040fe40000706670 */
[----:B------:R-:W-:Y:S04]  /*4ff0*/  SHF.R.U32.HI R0, RZ, R37, R0 ;  /* 0x00000025ff007219 */ /* 0x000fe80000011600 */
[C---:B------:R-:W-:Y:S05]  /*5000*/  SEL R6, R3.reuse, R0, !P2 ;  /* 0x0000000003067207 */ /* 0x040fea0005000000 */
        /* <DEDUP_REMOVED lines=14> */
[----:B------:R-:W-:Y:S07]  /*50f0*/  IMAD R43, R3, R38, R43 ;  /* 0x00000026032b7224 */ /* 0x000fee00078e022b */
.L_x_86:
[----:B-1----:R-:W-:Y:S01]  /*5100*/  @!P1 ISETP.NE.AND P0, PT, R8, 0x1, PT ;  /* 0x000000010800980c */ /* 0x002fe20003f05270 */
[----:B------:R-:W-:Y:S01]  /*5110*/  @!P1 IMAD.HI.U32 R0, R44, R10, RZ ;  /* 0x0000000a2c009227 */ /* 0x000fe200078e00ff */
[----:B------:R-:W-:Y:S01]  /*5120*/  @!P1 ISETP.NE.AND P2, PT, R7, 0x1, PT ;  /* 0x000000010700980c */ /* 0x000fe20003f45270 */
[----:B------:R-:W-:Y:S01]  /*5130*/  ULOP3.LUT UP0, URZ, UR48, 0x1b0, URZ, 0xc0, !UPT ;  /* 0x000001b030ff7892 */ /* 0x000fe2000f80c0ff */
[----:B------:R-:W-:Y:S01]  /*5140*/  R2UR UR42, R15 ;  /* 0x000000000f2a72ca */ /* 0x000fe200000e0000 */
[C---:B------:R-:W-:Y:S01]  /*5150*/  @!P1 IMAD.HI.U32 R2, R43.reuse, R9, RZ ;  /* 0x000000092b029227 */ /* 0x040fe200078e00ff */
[----:B------:R-:W-:Y:S02]  /*5160*/  @!P1 SHF.R.U32.HI R0, RZ, R11, R0 ;  /* 0x0000000bff009219 */ /* 0x000fe40000011600 */
[----:B------:R-:W-:Y:S01]  /*5170*/  R2UR UR41, R14 ;  /* 0x000000000e2972ca */ /* 0x000fe200000e0000 */
[----:B------:R-:W-:Y:S01]  /*5180*/  VIADD R112, R112, 0x1 ;  /* 0x0000000170707836 */ /* 0x000fe20000000000 */
[----:B------:R-:W-:Y:S02]  /*5190*/  @!P1 SHF.R.U32.HI R2, RZ, R12, R2 ;  /* 0x0000000cff029219 */ /* 0x000fe40000011602 */
[----:B------:R-:W-:Y:S02]  /*51a0*/  @!P1 SEL R3, R44, R0, !P2 ;  /* 0x000000002c039207 */ /* 0x000fe40005000000 */
[----:B------:R-:W-:Y:S02]  /*51b0*/  @!P1 SEL R2, R43, R2, !P0 ;  /* 0x000000022b029207 */ /* 0x000fe40004000000 */
[----:B------:R-:W-:Y:S01]  /*51c0*/  @P4 SHF.R.U32.HI R103, RZ, 0x10, R17 ;  /* 0x00000010ff674819 */ /* 0x000fe20000011611 */
[----:B------:R-:W-:Y:S02]  /*51d0*/  USHF.L.U32 UR42, UR42, 0x6, URZ ;  /* 0x000000062a2a7899 */ /* 0x000fe400080006ff */
[----:B------:R-:W-:Y:S02]  /*51e0*/  @!P1 IMAD.IADD R0, R2, 0x1, -R3 ;  /* 0x0000000102009824 */ /* 0x000fe400078e0a03 */
[----:B------:R-:W-:Y:S01]  /*51f0*/  @!P1 IMAD.IADD R2, R3, 0x1, -R2 ;  /* 0x0000000103029824 */ /* 0x000fe200078e0a02 */
[----:B------:R-:W-:Y:S01]  /*5200*/  USHF.L.U32 UR41, UR41, 0x8, URZ ;  /* 0x0000000829297899 */ /* 0x000fe200080006ff */
[----:B------:R-:W-:Y:S02]  /*5210*/  @!P1 IMAD R44, R0, R7, R44 ;  /* 0x00000007002c9224 */ /* 0x000fe400078e022c */
[----:B------:R-:W-:Y:S01]  /*5220*/  @!P1 IMAD R43, R2, R8, R43 ;  /* 0x00000008022b9224 */ /* 0x000fe200078e022b */
[----:B------:R-:W-:Y:S08]  /*5230*/  BRA.U !UP0, `(.L_x_87) ;  /* 0x0000000108407547 */ /* 0x000ff0000b800000 */
[----:B------:R-:W1:Y:S01]  /*5240*/  LDCU.64 UR8, c[0x4][0x88] ;  /* 0x01001100ff0877ac */ /* 0x000e620008000a00 */
[----:B------:R-:W-:Y:S01]  /*5250*/  MOV R3, 0x0 ;  /* 0x0000000000037802 */ /* 0x000fe20000000f00 */
[----:B------:R-:W-:Y:S02]  /*5260*/  HFMA2 R12, -RZ, RZ, 0, 5.9604644775390625e-08 ;  /* 0x00000001ff0c7431 */ /* 0x000fe400000001ff */
[----:B------:R-:W-:Y:S02]  /*5270*/  IMAD.MOV.U32 R8, RZ, RZ, 0x70 ;  /* 0x00000070ff087424 */ /* 0x000fe400078e00ff */
[----:B------:R-:W-:Y:S01]  /*5280*/  IMAD.MOV.U32 R13, RZ, RZ, RZ ;  /* 0x000000ffff0d7224 */ /* 0x000fe200078e00ff */
[----:B------:R-:W2:Y:S01]  /*5290*/  LDCU.64 UR6, c[0x4][0x90] ;  /* 0x01001200ff0677ac */ /* 0x000ea20008000a00 */
[----:B------:R-:W3:Y:S01]  /*52a0*/  LDC.64 R2, c[0x4][R3] ;  /* 0x0100000003027b82 */ /* 0x000ee20000000a00 */
[----:B------:R-:W4:Y:S01]  /*52b0*/  LDCU.64 UR4, c[0x4][0x8] ;  /* 0x01000100ff0477ac */ /* 0x000f220008000a00 */
[----:B-1----:R-:W-:Y:S01]  /*52c0*/  MOV R5, UR9 ;  /* 0x0000000900057c02 */ /* 0x002fe20008000f00 */
[----:B------:R-:W-:Y:S01]  /*52d0*/  IMAD.U32 R4, RZ, RZ, UR8 ;  /* 0x00000008ff047e24 */ /* 0x000fe2000f8e00ff */
[----:B--2---:R-:W-:Y:S01]  /*52e0*/  MOV R7, UR7 ;  /* 0x0000000700077c02 */ /* 0x004fe20008000f00 */
[----:B------:R-:W-:Y:S01]  /*52f0*/  IMAD.U32 R6, RZ, RZ, UR6 ;  /* 0x00000006ff067e24 */ /* 0x000fe2000f8e00ff */
[----:B----4-:R-:W-:Y:S01]  /*5300*/  MOV R11, UR5 ;  /* 0x00000005000b7c02 */ /* 0x010fe20008000f00 */
[----:B------:R-:W-:Y:S02]  /*5310*/  IMAD.U32 R10, RZ, RZ, UR4 ;  /* 0x00000004ff0a7e24 */ /* 0x000fe4000f8e00ff */
[----:B------:R-:W-:Y:S07]  /*5320*/  LEPC R20, `(.L_x_87) ;  /* 0x000000001014794e */ /* 0x000fee0000000000 */
[----:B---3-5:R-:W-:Y:S05]  /*5330*/  CALL.ABS.NOINC R2 ;  /* 0x0000000002007343 */ /* 0x028fea0003c00000 */
.L_x_87:
[----:B------:R-:W-:Y:S01]  /*5340*/  LOP3.LUT P0, RZ, R109, 0x1b0, RZ, 0xc0, !PT ;  /* 0x000001b06dff7812 */ /* 0x000fe2000780c0ff */
[----:B------:R-:W-:Y:S11]  /*5350*/  BSSY.RECONVERGENT B6, `(.L_x_88) ;  /* 0x0000013000067945 */ /* 0x000ff60003800200 */
[----:B------:R-:W-:Y:S01]  /*5360*/  @!UPT UIADD3 URZ, UPT, UPT, URZ, URZ, URZ ;  /* 0x000000fffffff290 */ /* 0x000fe2000fffe0ff */
[----:B------:R-:W-:Y:S05]  /*5370*/  @!P0 BRA `(.L_x_89) ;  /* 0x0000000000408947 */ /* 0x000fea0003800000 */
        /* <DEDUP_REMOVED lines=16> */
.L_x_89:
[----:B------:R-:W-:Y:S05]  /*5480*/  BSYNC.RECONVERGENT B6 ;  /* 0x0000000000067941 */ /* 0x000fea0003800200 */
.L_x_88:
[----:B------:R-:W-:Y:S01]  /*5490*/  ISETP.NE.U32.AND P4, PT, R90, RZ, PT ;  /* 0x000000ff5a00720c */ /* 0x000fe20003f85070 */
[----:B------:R-:W-:Y:S01]  /*54a0*/  UISETP.NE.AND UP2, UPT, UR50, URZ, UPT ;  /* 0x000000ff3200728c */ /* 0x000fe2000bf45270 */
[----:B------:R-:W-:Y:S01]  /*54b0*/  ISETP.NE.U32.AND P2, PT, RZ, UR38, PT ;  /* 0x00000026ff007c0c */ /* 0x000fe2000bf45070 */
[----:B------:R-:W-:Y:S01]  /*54c0*/  UISETP.NE.U32.AND UP1, UPT, UR44, URZ, UPT ;  /* 0x000000ff2c00728c */ /* 0x000fe2000bf25070 */
[----:B------:R-:W-:Y:S01]  /*54d0*/  ISETP.NE.AND.EX P4, PT, R91, RZ, PT, P4 ;  /* 0x000000ff5b00720c */ /* 0x000fe20003f85340 */
[----:B------:R-:W-:Y:S01]  /*54e0*/  UPLOP3.LUT UP0, UPT, UPT, UPT, UPT, 0x40, 0x4 ;  /* 0x000000000004789c */ /* 0x000fe20003f0e870 */
[----:B------:R-:W-:Y:S01]  /*54f0*/  ISETP.NE.AND.EX P2, PT, RZ, UR39, PT, P2 ;  /* 0x00000027ff007c0c */ /* 0x000fe2000bf45320 */
[----:B------:R-:W-:Y:S01]  /*5500*/  UISETP.NE.AND.EX UP1, UPT, UR45, URZ, UPT, UP1 ;  /* 0x000000ff2d00728c */ /* 0x000fe2000bf25310 */
[----:B------:R-:W-:Y:S04]  /*5510*/  PLOP3.LUT P1, PT, PT, PT, UP2, 0x80, 0x8 ;  /* 0x000000000008781c */ /* 0x000fe80003f2f028 */
[----:B------:R-:W-:Y:S06]  /*5520*/  @UP2 UPLOP3.LUT UP0, UPT, UPT, UPT, UP1, 0x80, 0x8 ;  /* 0x000000000008289c */ /* 0x000fec0003f0f010 */
[----:B------:R-:W-:Y:S01]  /*5530*/  PLOP3.LUT P0, PT, PT, PT, UP0, 0x80, 0x8 ;  /* 0x000000000008781c */ /* 0x000fe20003f0f008 */
[----:B------:R-:W-:Y:S01]  /*5540*/  @!UPT UIADD3 URZ, UPT, UPT, URZ, URZ, URZ ;  /* 0x000000fffffff290 */ /* 0x000fe2000fffe0ff */
[----:B------:R-:W-:Y:S11]  /*5550*/  BRA.U !UP1, `(.L_x_90) ;  /* 0x0000000109387547 */ /* 0x000ff6000b800000 */
[----:B------:R-:W-:Y:S01]  /*5560*/  UISETP.NE.U32.AND UP0, UPT, UR38, URZ, UPT ;  /* 0x000000ff2600728c */ /* 0x000fe2000bf05070 */
[----:B------:R-:W-:Y:S02]  /*5570*/  HFMA2 R0, -RZ, RZ, 0, 5.9604644775390625e-08 ;  /* 0x00000001ff007431 */ /* 0x000fe400000001ff */
[----:B------:R-:W-:Y:S01]  /*5580*/  IMAD.MOV.U32 R96, RZ, RZ, 0x1 ;  /* 0x00000001ff607424 */ /* 0x000fe200078e00ff */
[----:B------:R-:W-:Y:S06]  /*5590*/  UISETP.NE.AND.EX UP0, UPT, UR39, URZ, UPT, UP0 ;  /* 0x000000ff2700728c */ /* 0x000fec000bf05300 */
[----:B------:R-:W-:Y:S05]  /*55a0*/  PLOP3.LUT P3, PT, PT, PT, UP0, 0x80, 0x8 ;  /* 0x000000000008781c */ /* 0x000fea0003f6f008 */
[----:B------:R-:W1:Y:S01]  /*55b0*/  @UP0 LDCU.64 UR6, c[0x0][0x888] ;  /* 0x00011100ff0607ac */ /* 0x000e620008000a00 */
[----:B------:R-:W-:Y:S07]  /*55c0*/  @UP0 UIMAD UR4, UR36, UR44, URZ ;  /* 0x0000002c240402a4 */ /* 0x000fee000f8e02ff */
[----:B------:R-:W-:Y:S01]  /*55d0*/  @!P3 PRMT R96, R0, 0x7610, R96 ;  /* 0x000076100060b816 */ /* 0x000fe20000000060 */
[----:B-1----:R-:W-:Y:S03]  /*55e0*/  @UP0 UIMAD.WIDE UR6, UR4, 0x4, UR6 ;  /* 0x00000004040608a5 */ /* 0x002fe6000f8e0206 */
[----:B------:R-:W1:Y:S03]  /*55f0*/  @!UP0 LDCU UR4, c[0x0][0x880] ;  /* 0x00011000ff0487ac */ /* 0x000e660008000800 */
[----:B------:R-:W-:Y:S01]  /*5600*/  IMAD.U32 R2, RZ, RZ, UR6 ;  /* 0x00000006ff027e24 */ /* 0x000fe2000f8e00ff */
[----:B------:R-:W-:Y:S05]  /*5610*/  MOV R3, UR7 ;  /* 0x0000000700037c02 */ /* 0x000fea0008000f00 */
[----:B-----5:R2:W5:Y:S02]  /*5620*/  @P3 LDG.E R49, desc[UR46][R2.64] ;  /* 0x0000002e02313981 */ /* 0x020564000c1e1900 */
[----:B-12---:R-:W-:Y:S02]  /*5630*/  @!P3 IMAD.U32 R49, RZ, RZ, UR4 ;  /* 0x00000004ff31be24 */ /* 0x006fe4000f8e00ff */
.L_x_90:
[----:B------:R-:W-:Y:S05]  /*5640*/  @!P4 BRA `(.L_x_91) ;  /* 0x000000000020c947 */ /* 0x000fea0003800000 */
[----:B------:R-:W-:Y:S04]  /*5650*/  ISETP.NE.U32.AND P3, PT, R88, RZ, PT ;  /* 0x000000ff5800720c */ /* 0x000fe80003f65070 */
[----:B------:R-:W-:Y:S11]  /*5660*/  ISETP.NE.AND.EX P3, PT, R89, RZ, PT, P3 ;  /* 0x000000ff5900720c */ /* 0x000ff60003f65330 */
[----:B------:R-:W-:Y:S02]  /*5670*/  @!UPT UIADD3 URZ, UPT, UPT, URZ, URZ, URZ ;  /* 0x000000fffffff290 */ /* 0x000fe4000fffe0ff */
[----:B------:R-:W1:Y:S01]  /*5680*/  @P3 LDC.64 R2, c[0x0][0x8a8] ;  /* 0x00022a00ff023b82 */ /* 0x000e620000000a00 */
[----:B------:R-:W-:Y:S04]  /*5690*/  @P3 IMAD R0, R90, UR36, RZ ;  /* 0x000000245a003c24 */ /* 0x000fe8000f8e02ff */
[----:B-1----:R-:W-:Y:S05]  /*56a0*/  @P3 IMAD.WIDE R2, R0, 0x4, R2 ;  /* 0x0000000400023825 */ /* 0x002fea00078e0202 */
[----:B-----5:R1:W5:Y:S02]  /*56b0*/  @P3 LDG.E R47, desc[UR46][R2.64] ;  /* 0x0000002e022f3981 */ /* 0x020364000c1e1900 */
[----:B-1----:R-:W2:Y:S02]  /*56c0*/  @!P3 LDC R47, c[0x0][0x8a0] ;  /* 0x00022800ff2fbb82 */ /* 0x002ea40000000800 */
.L_x_91:
[----:B-----5:R-:W-:Y:S01]  /*56d0*/  FSETP.NEU.AND P4, PT, R49, RZ, PT ;  /* 0x000000ff3100720b */ /* 0x020fe20003f8d000 */
[----:B------:R-:W-:Y:S01]  /*56e0*/  BSSY B1, `(.L_x_92) ;  /* 0x0000042000017945 */ /* 0x000fe20003800000 */
[----:B------:R-:W-:Y:S01]  /*56f0*/  SEL R5, RZ, 0xffffffff, P2 ;  /* 0xffffffffff057807 */ /* 0x000fe20001000000 */
[----:B------:R-:W-:Y:S01]  /*5700*/  IMAD.MOV.U32 R115, RZ, RZ, 0x1 ;  /* 0x00000001ff737424 */ /* 0x000fe200078e00ff */
[----:B------:R-:W-:Y:S02]  /*5710*/  LOP3.LUT P3, RZ, R96, 0xff, RZ, 0xc0, !PT ;  /* 0x000000ff60ff7812 */ /* 0x000fe4000786c0ff */
[----:B------:R-:W-:Y:S02]  /*5720*/  CS2R R86, SRZ ;  /* 0x0000000000567805 */ /* 0x000fe4000001ff00 */
[----:B------:R-:W-:Y:S02]  /*5730*/  @P1 SEL R0, RZ, 0xffffffff, P4 ;  /* 0xffffffffff001807 */ /* 0x000fe40002000000 */
[----:B------:R-:W-:Y:S02]  /*5740*/  CS2R R84, SRZ ;  /* 0x0000000000547805 */ /* 0x000fe4000001ff00 */
[----:B------:R-:W-:Y:S02]  /*5750*/  LEA R2, R105, UR49, 0x3 ;  /* 0x0000003169027c11 */ /* 0x000fe4000f8e18ff */
[----:B------:R-:W-:Y:S02]  /*5760*/  CS2R R82, SRZ ;  /* 0x0000000000527805 */ /* 0x000fe4000001ff00 */
[----:B------:R-:W-:Y:S02]  /*5770*/  @P0 SEL R0, R5, R0, !P3 ;  /* 0x0000000005000207 */ /* 0x000fe40005800000 */
[----:B------:R-:W-:Y:S02]  /*5780*/  CS2R R80, SRZ ;  /* 0x0000000000507805 */ /* 0x000fe4000001ff00 */
[----:B------:R-:W-:Y:S02]  /*5790*/  LEA R113, R45, UR49, 0x3 ;  /* 0x000000312d717c11 */ /* 0x000fe4000f8e18ff */
[----:B------:R-:W-:Y:S02]  /*57a0*/  @P1 LOP3.LUT R0, R0, 0x1, RZ, 0xc0, !PT ;  /* 0x0000000100001812 */ /* 0x000fe400078ec0ff */
[----:B------:R-:W-:Y:S02]  /*57b0*/  SHF.L.U32 R3, R107, 0x1f, RZ ;  /* 0x0000001f6b037819 */ /* 0x000fe400000006ff */
[----:B------:R-:W-:Y:S02]  /*57c0*/  ISETP.NE.U32.OR P6, PT, R0, 0x1, !P1 ;  /* 0x000000010000780c */ /* 0x000fe40004fc5470 */
[----:B------:R-:W-:Y:S02]  /*57d0*/  PLOP3.LUT P2, PT, PT, PT, UP1, 0x80, 0x8 ;  /* 0x000000000008781c */ /* 0x000fe40003f4f018 */
[----:B------:R-:W-:Y:S02]  /*57e0*/  LEA.HI R48, R45, R45, RZ, 0x1 ;  /* 0x0000002d2d307211 */ /* 0x000fe400078f08ff */
[----:B------:R-:W-:Y:S02]  /*57f0*/  SEL R4, RZ, 0xffffffff, P4 ;  /* 0xffffffffff047807 */ /* 0x000fe40002000000 */
[----:B------:R-:W-:Y:S05]  /*5800*/  P2R R118, PR, RZ, 0x40 ;  /* 0x00000040ff767803 */ /* 0x000fea0000000000 */
[----:B------:R-:W-:Y:S02]  /*5810*/  @P6 SHF.L.U32 R0, R104, 0x1f, RZ ;  /* 0x0000001f68006819 */ /* 0x000fe400000006ff */
[----:B------:R-:W-:Y:S02]  /*5820*/  @P2 SEL R4, R5, R4, !P3 ;  /* 0x0000000405042207 */ /* 0x000fe40005800000 */
[----:B------:R1:W3:Y:S02]  /*5830*/  @P6 SYNCS.PHASECHK.TRANS64.TRYWAIT P1, [R2+URZ+0x60], R0 ;  /* 0x00006000020065a7 */ /* 0x0002e400080211ff */
[----:B------:R-:W-:Y:S04]  /*5840*/  LOP3.LUT R4, R4, 0x1, RZ, 0xc0, !PT ;  /* 0x0000000104047812 */ /* 0x000fe800078ec0ff */
[----:B------:R-:W-:Y:S04]  /*5850*/  ISETP.NE.U32.AND P5, PT, R4, 0x1, PT ;  /* 0x000000010400780c */ /* 0x000fe80003fa5070 */
[----:B------:R-:W-:Y:S01]  /*5860*/  P2R R116, PR, RZ, 0x20 ;  /* 0x00000020ff747803 */ /* 0x000fe20000000000 */
[----:B------:R4:W2:Y:S01]  /*5870*/  SYNCS.PHASECHK.TRANS64.TRYWAIT P0, [R113+URZ+0xd0], R3 ;  /* 0x0000d003710075a7 */ /* 0x0008a200080011ff */
[C---:B-1----:R-:W-:Y:S01]  /*5880*/  IMAD.SHL.U32 R0, R48.reuse, 0x80, RZ ;  /* 0x0000008030007824 */ /* 0x042fe200078e00ff */
[----:B------:R-:W-:Y:S04]  /*5890*/  LOP3.LUT R48, R48, 0xffe, RZ, 0xc0, !PT ;  /* 0x00000ffe30307812 */ /* 0x000fe800078ec0ff */
[----:B------:R-:W-:Y:S01]  /*58a0*/  LOP3.LUT R0, R0, 0xffffff00, RZ, 0xc0, !PT ;  /* 0xffffff0000007812 */ /* 0x000fe200078ec0ff */
[----:B------:R-:W-:Y:S04]  /*58b0*/  IMAD.IADD R48, R45, 0x1, -R48 ;  /* 0x000000012d307824 */ /* 0x000fe800078e0a30 */
[----:B------:R-:W-:Y:S04]  /*58c0*/  IMAD.IADD R0, R46, 0x1, R0 ;  /* 0x000000012e007824 */ /* 0x000fe800078e0200 */
[----:B------:R-:W-:Y:S01]  /*58d0*/  IMAD R48, R48, 0x100000, R0 ;  /* 0x0010000030307824 */ /* 0x000fe200078e0200 */
[----:B---3--:R-:W-:Y:S01]  /*58e0*/  @P6 SEL R115, RZ, 0x1, !P1 ;  /* 0x00000001ff736807 */ /* 0x008fe20004800000 */
[----:B----4-:R-:W-:Y:S06]  /*58f0*/  @!P6 BRA `(.L_x_93) ;  /* 0x000000000080e947 */ /* 0x010fec0003800000 */
[----:B------:R-:W-:Y:S01]  /*5900*/  @P5 IMAD R5, R105, 0x1000, R100 ;  /* 0x0000100069055824 */ /* 0x000fe200078e0264 */
[----:B------:R-:W-:Y:S01]  /*5910*/  ISETP.NE.AND P1, PT, R115, RZ, PT ;  /* 0x000000ff7300720c */ /* 0x000fe20003f25270 */
[----:B------:R-:W-:Y:S01]  /*5920*/  BSSY B0, `(.L_x_94) ;  /* 0x000000b000007945 */ /* 0x000fe20003800000 */
[----:B------:R-:W-:Y:S01]  /*5930*/  CS2R R82, SRZ ;  /* 0x0000000000527805 */ /* 0x000fe2000001ff00 */
[----:B------:R-:W-:Y:S01]  /*5940*/  @P5 VIADD R4, R5, UR49 ;  /* 0x0000003105045c36 */ /* 0x000fe20008000000 */
[----:B------:R-:W-:Y:S02]  /*5950*/  CS2R R80, SRZ ;  /* 0x0000000000507805 */ /* 0x000fe4000001ff00 */
[----:B------:R-:W-:Y:S02]  /*5960*/  CS2R R86, SRZ ;  /* 0x0000000000567805 */ /* 0x000fe4000001ff00 */
[----:B------:R-:W-:Y:S01]  /*5970*/  CS2R R84, SRZ ;  /* 0x0000000000547805 */ /* 0x000fe2000001ff00 */
[----:B------:R-:W-:Y:S04]  /*5980*/  @P5 IMAD R4, R108, -0x10, R4 ;  /* 0xfffffff06c045824 */ /* 0x000fe800078e0204 */
[----:B------:R-:W-:Y:S05]  /*5990*/  @P1 BRA `(.L_x_95) ;  /* 0x00000000000c1947 */ /* 0x000fea0003800000 */
[----:B------:R-:W-:Y:S04]  /*59a0*/  SHF.L.U32 R0, R104, 0x1f, RZ ;  /* 0x0000001f68007819 */ /* 0x000fe800000006ff */
[----:B------:R-:W1:Y:S02]  /*59b0*/  SYNCS.PHASECHK.TRANS64.TRYWAIT P1, [R2+URZ+0x60], R0 ;  /* 0x00006000020075a7 */ /* 0x000e6400080211ff */
[----:B-1----:R-:W-:Y:S05]  /*59c0*/  @!P1 BRA `(.L_x_96) ;  /* 0x0000004000409947 */ /* 0x002fea0003800000 */
.L_x_95:
[----:B------:R-:W-:Y:S05]  /*59d0*/  BSYNC B0 ;  /* 0x0000000000007941 */ /* 0x000fea0003800000 */
.L_x_94:
[----:B------:R-:W-:Y:S01]  /*59e0*/  ISETP.NE.AND P1, PT, R116, RZ, PT ;  /* 0x000000ff7400720c */ /* 0x000fe20003f25270 */
[----:B-1----:R-:W-:Y:S02]  /*59f0*/  VIADD R2, R2, 0x80 ;  /* 0x0000008002027836 */ /* 0x002fe40000000000 */
[----:B------:R-:W-:Y:S02]  /*5a00*/  IMAD.U32 R0, RZ, RZ, UR37 ;  /* 0x00000025ff007e24 */ /* 0x000fe4000f8e00ff */
[----:B------:R-:W-:Y:S03]  /*5a10*/  VIADD R105, R105, 0x1 ;  /* 0x0000000169697836 */ /* 0x000fe60000000000 */
[----:B------:R-:W-:Y:S05]  /*5a20*/  PRMT R0, R0, 0x654, R2 ;  /* 0x0000065400007816 */ /* 0x000fea0000000002 */
[----:B------:R1:W3:Y:S04]  /*5a30*/  @P1 LDS.128 R80, [R5+UR49+0x200] ;  /* 0x0002003105501984 */ /* 0x0002e80008000c00 */
[----:B------:R1:W4:Y:S01]  /*5a40*/  @P1 LDS.128 R84, [R4+0x210] ;  /* 0x0002100004541984 */ /* 0x0003220000000c00 */
[C---:B------:R-:W-:Y:S01]  /*5a50*/  ISETP.NE.AND P1, PT, R105.reuse, 0x4, PT ;  /* 0x000000046900780c */ /* 0x040fe20003f25270 */
[----:B------:R-:W-:Y:S01]  /*5a60*/  @!PT LDS RZ, [RZ] ;  /* 0x00000000fffff984 */ /* 0x000fe20000000800 */
[----:B------:R-:W-:Y:S01]  /*5a70*/  @!PT LDS RZ, [RZ] ;  /* 0x00000000fffff984 */ /* 0x000fe20000000800 */
[----:B------:R-:W-:Y:S01]  /*5a80*/  @!PT LDS RZ, [RZ] ;  /* 0x00000000fffff984 */ /* 0x000fe20000000800 */
[----:B------:R-:W-:Y:S01]  /*5a90*/  @!PT LDS RZ, [RZ] ;  /* 0x00000000fffff984 */ /* 0x000fe20000000800 */
[----:B------:R5:W-:Y:S06]  /*5aa0*/  MEMBAR.ALL.CTA ;  /* 0x0000000000007992 */ /* 0x000bec0000008000 */
[----:B-----5:R-:W5:Y:S01]  /*5ab0*/  FENCE.VIEW.ASYNC.S ;  /* 0x00000000000073c6 */ /* 0x020f620000000000 */
[----:B------:R-:W-:Y:S01]  /*5ac0*/  SEL R105, R105, RZ, P1 ;  /* 0x000000ff69697207 */ /* 0x000fe20000800000 */
[----:B-----5:R5:W-:Y:S02]  /*5ad0*/  SYNCS.ARRIVE.TRANS64.RED.A1T0 RZ, [R0+URZ], RZ ;  /* 0x000000ff00ff79a7 */ /* 0x020be400081004ff */
[----:B-----5:R-:W-:Y:S04]  /*5ae0*/  SEL R0, RZ, 0x1, P1 ;  /* 0x00000001ff007807 */ /* 0x020fe80000800000 */
[----:B-1-3--:R-:W-:Y:S02]  /*5af0*/  LOP3.LUT R104, R104, R0, RZ, 0x3c, !PT ;  /* 0x0000000068687212 */ /* 0x00afe400078e3cff */
.L_x_93:
[----:B------:R-:W-:Y:S05]  /*5b00*/  BSYNC B1 ;  /* 0x0000000000017941 */ /* 0x000fea0003800000 */
.L_x_92:
[----:B------:R-:W-:Y:S04]  /*5b10*/  SHF.R.U32.HI R0, RZ, 0x15, R48 ;  /* 0x00000015ff007819 */ /* 0x000fe80000011630 */
[----:B------:R-:W-:Y:S01]  /*5b20*/  LOP3.LUT P1, RZ, R0, 0x3, R101, 0x48, !PT ;  /* 0x0000000300ff7812 */ /* 0x000fe20007824865 */
[----:B------:R-:W-:Y:S01]  /*5b30*/  @!UPT UIADD3 URZ, UPT, UPT, URZ, URZ, URZ ;  /* 0x000000fffffff290 */ /* 0x000fe2000fffe0ff */
[----:B--2---:R-:W-:Y:S11]  /*5b40*/  @P0 BRA `(.L_x_97) ;  /* 0x0000000000080947 */ /* 0x004ff60003800000 */
[----:B------:R-:W1:Y:S02]  /*5b50*/  SYNCS.PHASECHK.TRANS64.TRYWAIT P0, [R113+URZ+0xd0], R3 ;  /* 0x0000d003710075a7 */ /* 0x000e6400080011ff */
[----:B-1----:R-:W-:Y:S05]  /*5b60*/  @!P0 BRA `(.L_x_98) ;  /* 0x0000003c00ec8947 */ /* 0x002fea0003800000 */
.L_x_97:
[----:B------:R-:W-:Y:S05]  /*5b70*/  @!P1 BRA `(.L_x_99) ;  /* 0x0000000000409947 */ /* 0x000fea0003800000 */
[----:B------:R-:W2:Y:S01]  /*5b80*/  LDCU.64 UR8, c[0x4][0x78] ;  /* 0x01000f00ff0877ac */ /* 0x000ea20008000a00 */
[----:B-1----:R-:W-:Y:S01]  /*5b90*/  MOV R3, 0x0 ;  /* 0x0000000000037802 */ /* 0x002fe20000000f00 */
[----:B------:R-:W-:Y:S02]  /*5ba0*/  HFMA2 R12, -RZ, RZ, 0, 5.9604644775390625e-08 ;  /* 0x00000001ff0c7431 */ /* 0x000fe400000001ff */
[----:B------:R-:W-:Y:S02]  /*5bb0*/  IMAD.MOV.U32 R8, RZ, RZ, 0x192 ;  /* 0x00000192ff087424 */ /* 0x000fe400078e00ff */
[----:B------:R-:W-:Y:S01]  /*5bc0*/  IMAD.MOV.U32 R13, RZ, RZ, RZ ;  /* 0x000000ffff0d7224 */ /* 0x000fe200078e00ff */
[----:B------:R-:W1:Y:S01]  /*5bd0*/  LDCU.64 UR6, c[0x4][0x80] ;  /* 0x01001000ff0677ac */ /* 0x000e620008000a00 */
[----:B------:R-:W3:Y:S01]  /*5be0*/  LDC.64 R2, c[0x4][R3] ;  /* 0x0100000003027b82 */ /* 0x000ee20000000a00 */
[----:B------:R-:W5:Y:S01]  /*5bf0*/  LDCU.64 UR4, c[0x4][0x18] ;  /* 0x01000300ff0477ac */ /* 0x000f620008000a00 */
[----:B--2---:R-:W-:Y:S01]  /*5c00*/  MOV R5, UR9 ;  /* 0x0000000900057c02 */ /* 0x004fe20008000f00 */
[----:B------:R-:W-:Y:S01]  /*5c10*/  IMAD.U32 R4, RZ, RZ, UR8 ;  /* 0x00000008ff047e24 */ /* 0x000fe2000f8e00ff */
[----:B-1----:R-:W-:Y:S01]  /*5c20*/  MOV R7, UR7 ;  /* 0x0000000700077c02 */ /* 0x002fe20008000f00 */
[----:B------:R-:W-:Y:S01]  /*5c30*/  IMAD.U32 R6, RZ, RZ, UR6 ;  /* 0x00000006ff067e24 */ /* 0x000fe2000f8e00ff */
[----:B-----5:R-:W-:Y:S01]  /*5c40*/  MOV R11, UR5 ;  /* 0x00000005000b7c02 */ /* 0x020fe20008000f00 */
[----:B------:R-:W-:Y:S02]  /*5c50*/  IMAD.U32 R10, RZ, RZ, UR4 ;  /* 0x00000004ff0a7e24 */ /* 0x000fe4000f8e00ff */
[----:B------:R-:W-:Y:S07]  /*5c60*/  LEPC R20, `(.L_x_99) ;  /* 0x000000001014794e */ /* 0x000fee0000000000 */
[----:B---34-:R-:W-:Y:S05]  /*5c70*/  CALL.ABS.NOINC R2 ;  /* 0x0000000002007343 */ /* 0x018fea0003c00000 */
.L_x_99:
[----:B------:R-:W-:Y:S01]  /*5c80*/  F2FP.F16.E5M2.UNPACK_B R4, R81 ;  /* 0x00000051ff04723e */ /* 0x000fe200020004ff */
[----:B------:R-:W-:Y:S05]  /*5c90*/  WARPSYNC.ALL ;  /* 0x0000000000007948 */ /* 0x000fea0003800000 */
[----:B------:R-:W-:Y:S01]  /*5ca0*/  R2UR UR4, R48 ;  /* 0x00000000300472ca */ /* 0x000fe200000e0000 */
[--C-:B------:R-:W-:Y:S01]  /*5cb0*/  HADD2.F32 R53, -RZ, R4.reuse.H0_H0 ;  /* 0x20000004ff357230 */ /* 0x100fe20000004100 */
[-C--:B-1----:R-:W-:Y:S01]  /*5cc0*/  F2FP.F16.E5M2.UNPACK_B R3, R80.reuse ;  /* 0x00000050ff03723e */ /* 0x082fe200020004ff */
[----:B------:R-:W-:Y:S01]  /*5cd0*/  HADD2.F32 R54, -RZ, R4.H1_H1 ;  /* 0x30000004ff367230 */ /* 0x000fe20000004100 */
[----:B------:R-:W-:Y:S01]  /*5ce0*/  F2FP.F16.E5M2.UNPACK_B R0, R80.H1 ;  /* 0x00000050ff00723e */ /* 0x000fe200030004ff */
[----:B------:R-:W-:Y:S01]  /*5cf0*/  BSSY.RECONVERGENT B0, `(.L_x_100) ;  /* 0x0000099000007945 */ /* 0x000fe20003800200 */
[----:B------:R-:W-:Y:S01]  /*5d00*/  F2FP.F16.E5M2.UNPACK_B R64, R83.H1 ;  /* 0x00000053ff40723e */ /* 0x000fe200030004ff */
[--C-:B------:R-:W-:Y:S01]  /*5d10*/  HADD2.F32 R2, -RZ, R3.reuse.H0_H0 ;  /* 0x20000003ff027230 */ /* 0x100fe20000004100 */
[----:B----4-:R-:W-:Y:S01]  /*5d20*/  F2FP.F16.E5M2.UNPACK_B R74, R86 ;  /* 0x00000056ff4a723e */ /* 0x010fe200020004ff */
[----:B------:R-:W-:Y:S01]  /*5d30*/  HADD2.F32 R50, -RZ, R3.H1_H1 ;  /* 0x30000003ff327230 */ /* 0x000fe20000004100 */
[----:B------:R-:W-:Y:S01]  /*5d40*/  F2FP.F16.E5M2.UNPACK_B R3, R81.H1 ;  /* 0x00000051ff03723e */ /* 0x000fe200030004ff */
[--C-:B------:R-:W-:Y:S01]  /*5d50*/  HADD2.F32 R51, -RZ, R0.reuse.H0_H0 ;  /* 0x20000000ff337230 */ /* 0x100fe20000004100 */
[----:B------:R-:W-:Y:S01]  /*5d60*/  IADD3 R114, PT, PT, R100, UR49, RZ ;  /* 0x0000003164727c10 */ /* 0x000fe2000fffe0ff */
[----:B------:R-:W-:Y:S01]  /*5d70*/  HADD2.F32 R52, -RZ, R0.H1_H1 ;  /* 0x30000000ff347230 */ /* 0x000fe20000004100 */
[----:B------:R-:W-:Y:S01]  /*5d80*/  LDTM.16dp32bit_t0_t15.x32 R4, tmem[UR4] ;  /* 0x00000004000479ee */ /* 0x000fe20008a80000 */
[----:B------:R-:W1:Y:S01]  /*5d90*/  LDTM.16dp32bit_t16_t31.x32 R4, tmem[UR4+0x20] ;  /* 0x00002004000479ee */ /* 0x000e620008aa0000 */
[-C--:B------:R-:W-:Y:S01]  /*5da0*/  F2FP.F16.E5M2.UNPACK_B R0, R82.reuse ;  /* 0x00000052ff00723e */ /* 0x080fe200020004ff */
[--C-:B------:R-:W-:Y:S01]  /*5db0*/  HADD2.F32 R55, -RZ, R3.reuse.H0_H0 ;  /* 0x20000003ff377230 */ /* 0x100fe20000004100 */
[----:B------:R-:W-:Y:S01]  /*5dc0*/  SHF.L.U32 R117, R102, 0x4, RZ ;  /* 0x0000000466757819 */ /* 0x000fe200000006ff */
[----:B------:R-:W-:Y:S01]  /*5dd0*/  HADD2.F32 R56, -RZ, R3.H1_H1 ;  /* 0x30000003ff387230 */ /* 0x000fe20000004100 */
[----:B------:R-:W-:Y:S01]  /*5de0*/  F2FP.F16.E5M2.UNPACK_B R3, R82.H1 ;  /* 0x00000052ff03723e */ /* 0x000fe200030004ff */
[--C-:B------:R-:W-:Y:S01]  /*5df0*/  HADD2.F32 R57, -RZ, R0.reuse.H0_H0 ;  /* 0x20000000ff397230 */ /* 0x100fe20000004100 */
[----:B------:R-:W-:Y:S01]  /*5e00*/  IADD3 R114, PT, PT, R114, R117, RZ ;  /* 0x0000007572727210 */ /* 0x000fe20007ffe0ff */
[----:B------:R-:W-:Y:S01]  /*5e10*/  HADD2.F32 R58, -RZ, R0.H1_H1 ;  /* 0x30000000ff3a7230 */ /* 0x000fe20000004100 */
[----:B------:R-:W-:Y:S01]  /*5e20*/  F2FP.F16.E5M2.UNPACK_B R0, R83 ;  /* 0x00000053ff00723e */ /* 0x000fe200020004ff */
[--C-:B------:R-:W-:Y:S01]  /*5e30*/  HADD2.F32 R59, -RZ, R3.reuse.H0_H0 ;  /* 0x20000003ff3b7230 */ /* 0x100fe20000004100 */
[----:B------:R-:W-:Y:S01]  /*5e40*/  ISETP.NE.AND P0, PT, R110, RZ, PT ;  /* 0x000000ff6e00720c */ /* 0x000fe20003f05270 */
[----:B------:R-:W-:Y:S01]  /*5e50*/  HADD2.F32 R60, -RZ, R3.H1_H1 ;  /* 0x30000003ff3c7230 */ /* 0x000fe20000004100 */
[-C--:B------:R-:W-:Y:S01]  /*5e60*/  F2FP.F16.E5M2.UNPACK_B R3, R84.reuse ;  /* 0x00000054ff03723e */ /* 0x080fe200020004ff */
[--C-:B------:R-:W-:Y:S01]  /*5e70*/  HADD2.F32 R61, -RZ, R0.reuse.H0_H0 ;  /* 0x20000000ff3d7230 */ /* 0x100fe20000004100 */
[----:B------:R-:W-:Y:S01]  /*5e80*/  ISETP.NE.AND P6, PT, R118, RZ, PT ;  /* 0x000000ff7600720c */ /* 0x000fe20003fc5270 */
[----:B------:R-:W-:Y:S01]  /*5e90*/  HADD2.F32 R62, -RZ, R0.H1_H1 ;  /* 0x30000000ff3e7230 */ /* 0x000fe20000004100 */
[----:B------:R-:W-:Y:S01]  /*5ea0*/  F2FP.F16.E5M2.UNPACK_B R0, R84.H1 ;  /* 0x00000054ff00723e */ /* 0x000fe200030004ff */
[--C-:B------:R-:W-:Y:S02]  /*5eb0*/  HADD2.F32 R65, -RZ, R3.reuse.H0_H0 ;  /* 0x20000003ff417230 */ /* 0x100fe40000004100 */
[----:B------:R-:W-:Y:S01]  /*5ec0*/  HADD2.F32 R66, -RZ, R3.H1_H1 ;  /* 0x30000003ff427230 */ /* 0x000fe20000004100 */
[-C--:B------:R-:W-:Y:S01]  /*5ed0*/  F2FP.F16.E5M2.UNPACK_B R3, R85.reuse ;  /* 0x00000055ff03723e */ /* 0x080fe200020004ff */
[--C-:B------:R-:W-:Y:S02]  /*5ee0*/  HADD2.F32 R67, -RZ, R0.reuse.H0_H0 ;  /* 0x20000000ff437230 */ /* 0x100fe40000004100 */
[----:B------:R-:W-:Y:S01]  /*5ef0*/  HADD2.F32 R68, -RZ, R0.H1_H1 ;  /* 0x30000000ff447230 */ /* 0x000fe20000004100 */
[----:B------:R-:W-:Y:S01]  /*5f00*/  F2FP.F16.E5M2.UNPACK_B R0, R85.H1 ;  /* 0x00000055ff00723e */ /* 0x000fe200030004ff */
[--C-:B------:R-:W-:Y:S02]  /*5f10*/  HADD2.F32 R69, -RZ, R3.reuse.H0_H0 ;  /* 0x20000003ff457230 */ /* 0x100fe40000004100 */
[C---:B-1----:R-:W-:Y:S01]  /*5f20*/  FMUL R7, R47.reuse, R7 ;  /* 0x000000072f077220 */ /* 0x042fe20000400000 */
[----:B------:R-:W-:Y:S01]  /*5f30*/  HADD2.F32 R70, -RZ, R3.H1_H1 ;  /* 0x30000003ff467230 */ /* 0x000fe20000004100 */
[----:B------:R-:W-:Y:S01]  /*5f40*/  F2FP.F16.E5M2.UNPACK_B R3, R86.H1 ;  /* 0x00000056ff03723e */ /* 0x000fe200030004ff */
[--C-:B------:R-:W-:Y:S02]  /*5f50*/  HADD2.F32 R71, -RZ, R0.reuse.H0_H0 ;  /* 0x20000000ff477230 */ /* 0x100fe40000004100 */
[----:B------:R-:W-:Y:S02]  /*5f60*/  HADD2.F32 R72, -RZ, R0.H1_H1 ;  /* 0x30000000ff487230 */ /* 0x000fe40000004100 */
[----:B------:R-:W-:Y:S01]  /*5f70*/  FMUL R0, R47, R4 ;  /* 0x000000042f007220 */ /* 0x000fe20000400000 */
[--C-:B------:R-:W-:Y:S01]  /*5f80*/  HADD2.F32 R73, -RZ, R74.reuse.H0_H0 ;  /* 0x2000004aff497230 */ /* 0x100fe20000004100 */
[----:B------:R-:W-:Y:S01]  /*5f90*/  F2FP.F16.E5M2.UNPACK_B R4, R87 ;  /* 0x00000057ff04723e */ /* 0x000fe200020004ff */
[----:B------:R-:W-:Y:S02]  /*5fa0*/  HADD2.F32 R74, -RZ, R74.H1_H1 ;  /* 0x3000004aff4a7230 */ /* 0x000fe40000004100 */
[----:B------:R-:W-:Y:S01]  /*5fb0*/  FFMA R0, R49, R2, R0 ;  /* 0x0000000231007223 */ /* 0x000fe20000000000 */
[----:B------:R-:W-:Y:S01]  /*5fc0*/  FMUL R2, R47, R5 ;  /* 0x000000052f027220 */ /* 0x000fe20000400000 */
[--C-:B------:R-:W-:Y:S01]  /*5fd0*/  HADD2.F32 R75, -RZ, R3.reuse.H0_H0 ;  /* 0x20000003ff4b7230 */ /* 0x100fe20000004100 */
[----:B------:R-:W-:Y:S01]  /*5fe0*/  F2FP.F16.E5M2.UNPACK_B R5, R87.H1 ;  /* 0x00000057ff05723e */ /* 0x000fe200030004ff */
[----:B------:R-:W-:Y:S02]  /*5ff0*/  HADD2.F32 R76, -RZ, R3.H1_H1 ;  /* 0x30000003ff4c7230 */ /* 0x000fe40000004100 */
[----:B------:R-:W-:Y:S01]  /*6000*/  FFMA R2, R49, R50, R2 ;  /* 0x0000003231027223 */ /* 0x000fe20000000002 */
[--C-:B------:R-:W-:Y:S02]  /*6010*/  HADD2.F32 R50, -RZ, R4.reuse.H0_H0 ;  /* 0x20000004ff327230 */ /* 0x100fe40000004100 */
[C---:B------:R-:W-:Y:S01]  /*6020*/  FMUL R3, R47.reuse, R6 ;  /* 0x000000062f037220 */ /* 0x040fe20000400000 */
[--C-:B------:R-:W-:Y:S02]  /*6030*/  HADD2.F32 R77, -RZ, R5.reuse.H1_H1 ;  /* 0x30000005ff4d7230 */ /* 0x100fe40000004100 */
[C---:B------:R-:W-:Y:S01]  /*6040*/  FMUL R6, R47.reuse, R11 ;  /* 0x0000000b2f067220 */ /* 0x040fe20000400000 */
[----:B------:R-:W-:Y:S01]  /*6050*/  FMUL R11, R47, R16 ;  /* 0x000000102f0b7220 */ /* 0x000fe20000400000 */
[C---:B------:R-:W-:Y:S01]  /*6060*/  FFMA R3, R49.reuse, R51, R3 ;  /* 0x0000003331037223 */ /* 0x040fe20000000003 */
[----:B------:R-:W-:Y:S01]  /*6070*/  FFMA R7, R49, R52, R7 ;  /* 0x0000003431077223 */ /* 0x000fe20000000007 */
[----:B------:R-:W-:Y:S02]  /*6080*/  HADD2.F32 R51, -RZ, R4.H1_H1 ;  /* 0x30000004ff337230 */ /* 0x000fe40000004100 */
[C---:B------:R-:W-:Y:S01]  /*6090*/  FMUL R4, R47.reuse, R9 ;  /* 0x000000092f047220 */ /* 0x040fe20000400000 */
[----:B------:R-:W-:Y:S02]  /*60a0*/  HADD2.F32 R52, -RZ, R5.H0_H0 ;  /* 0x20000005ff347230 */ /* 0x000fe40000004100 */
[----:B------:R-:W-:Y:S01]  /*60b0*/  FMUL R16, R47, R21 ;  /* 0x000000152f107220 */ /* 0x000fe20000400000 */
[----:B------:R-:W-:Y:S01]  /*60c0*/  F2FP.SATFINITE.E5M2.F32.PACK_AB_MERGE_C R78, R7, R3, RZ ;  /* 0x00000003074e723e */ /* 0x000fe200048060ff */
[C---:B------:R-:W-:Y:S01]  /*60d0*/  FMUL R3, R47.reuse, R8 ;  /* 0x000000082f037220 */ /* 0x040fe20000400000 */
[C---:B------:R-:W-:Y:S01]  /*60e0*/  FMUL R7, R47.reuse, R12 ;  /* 0x0000000c2f077220 */ /* 0x040fe20000400000 */
[C---:B------:R-:W-:Y:S01]  /*60f0*/  FMUL R8, R47.reuse, R13 ;  /* 0x0000000d2f087220 */ /* 0x040fe20000400000 */
[----:B------:R-:W-:Y:S01]  /*6100*/  FMUL R12, R47, R17 ;  /* 0x000000112f0c7220 */ /* 0x000fe20000400000 */
[C---:B------:R-:W-:Y:S01]  /*6110*/  FFMA R3, R49.reuse, R53, R3 ;  /* 0x0000003531037223 */ /* 0x040fe20000000003 */
[----:B------:R-:W-:Y:S01]  /*6120*/  FFMA R4, R49, R54, R4 ;  /* 0x0000003631047223 */ /* 0x000fe20000000004 */
[C---:B------:R-:W-:Y:S01]  /*6130*/  FMUL R5, R47.reuse, R10 ;  /* 0x0000000a2f057220 */ /* 0x040fe20000400000 */
[C---:B------:R-:W-:Y:S01]  /*6140*/  FMUL R9, R47.reuse, R14 ;  /* 0x0000000e2f097220 */ /* 0x040fe20000400000 */
[C---:B------:R-:W-:Y:S01]  /*6150*/  FMUL R10, R47.reuse, R15 ;  /* 0x0000000f2f0a7220 */ /* 0x040fe20000400000 */
[----:B------:R-:W-:Y:S01]  /*6160*/  FMUL R15, R47, R20 ;  /* 0x000000142f0f7220 */ /* 0x000fe20000400000 */
[C---:B------:R-:W-:Y:S01]  /*6170*/  FFMA R5, R49.reuse, R55, R5 ;  /* 0x0000003731057223 */ /* 0x040fe20000000005 */
[C---:B------:R-:W-:Y:S01]  /*6180*/  FFMA R6, R49.reuse, R56, R6 ;  /* 0x0000003831067223 */ /* 0x040fe20000000006 */
[C---:B------:R-:W-:Y:S01]  /*6190*/  FFMA R7, R49.reuse, R57, R7 ;  /* 0x0000003931077223 */ /* 0x040fe20000000007 */
[C---:B------:R-:W-:Y:S01]  /*61a0*/  FFMA R8, R49.reuse, R58, R8 ;  /* 0x0000003a31087223 */ /* 0x040fe20000000008 */
[--C-:B------:R-:W-:Y:S02]  /*61b0*/  HADD2.F32 R63, -RZ, R64.reuse.H0_H0 ;  /* 0x20000040ff3f7230 */ /* 0x100fe40000004100 */
[C---:B------:R-:W-:Y:S01]  /*61c0*/  FFMA R9, R49.reuse, R59, R9 ;  /* 0x0000003b31097223 */ /* 0x040fe20000000009 */
[----:B------:R-:W-:Y:S01]  /*61d0*/  F2FP.SATFINITE.E5M2.F32.PACK_AB_MERGE_C R5, R6, R5, RZ ;  /* 0x000000050605723e */ /* 0x000fe200048060ff */
[C---:B------:R-:W-:Y:S01]  /*61e0*/  FFMA R10, R49.reuse, R60, R10 ;  /* 0x0000003c310a7223 */ /* 0x040fe2000000000a */
[C---:B------:R-:W-:Y:S01]  /*61f0*/  FFMA R11, R49.reuse, R61, R11 ;  /* 0x0000003d310b7223 */ /* 0x040fe2000000000b */
[----:B------:R-:W-:Y:S01]  /*6200*/  FFMA R12, R49, R62, R12 ;  /* 0x0000003e310c7223 */ /* 0x000fe2000000000c */
[C---:B------:R-:W-:Y:S01]  /*6210*/  FMUL R20, R47.reuse, R25 ;  /* 0x000000192f147220 */ /* 0x040fe20000400000 */
[C---:B------:R-:W-:Y:S01]  /*6220*/  FMUL R25, R47.reuse, R30 ;  /* 0x0000001e2f197220 */ /* 0x040fe20000400000 */
[C---:B------:R-:W-:Y:S01]  /*6230*/  FMUL R30, R47.reuse, R35 ;  /* 0x000000232f1e7220 */ /* 0x040fe20000400000 */
[----:B------:R-:W-:Y:S01]  /*6240*/  F2FP.SATFINITE.E5M2.F32.PACK_AB_MERGE_C R9, R10, R9, RZ ;  /* 0x000000090a09723e */ /* 0x000fe200048060ff */
[----:B------:R-:W-:Y:S02]  /*6250*/  HADD2.F32 R64, -RZ, R64.H1_H1 ;  /* 0x30000040ff407230 */ /* 0x000fe40000004100 */
[C---:B------:R-:W-:Y:S01]  /*6260*/  FMUL R13, R47.reuse, R18 ;  /* 0x000000122f0d7220 */ /* 0x040fe20000400000 */
[C---:B------:R-:W-:Y:S01]  /*6270*/  FMUL R14, R47.reuse, R19 ;  /* 0x000000132f0e7220 */ /* 0x040fe20000400000 */
[C---:B------:R-:W-:Y:S01]  /*6280*/  FMUL R17, R47.reuse, R22 ;  /* 0x000000162f117220 */ /* 0x040fe20000400000 */
[----:B------:R-:W-:Y:S01]  /*6290*/  FMUL R18, R47, R23 ;  /* 0x000000172f127220 */ /* 0x000fe20000400000 */
[C---:B------:R-:W-:Y:S01]  /*62a0*/  FFMA R13, R49.reuse, R63, R13 ;  /* 0x0000003f310d7223 */ /* 0x040fe2000000000d */
[C---:B------:R-:W-:Y:S01]  /*62b0*/  FFMA R14, R49.reuse, R64, R14 ;  /* 0x00000040310e7223 */ /* 0x040fe2000000000e */
[----:B------:R-:W-:Y:S01]  /*62c0*/  FFMA R15, R49, R65, R15 ;  /* 0x00000041310f7223 */ /* 0x000fe2000000000f */
[----:B------:R-:W-:Y:S01]  /*62d0*/  FMUL R19, R47, R24 ;  /* 0x000000182f137220 */ /* 0x000fe20000400000 */
[C---:B------:R-:W-:Y:S01]  /*62e0*/  FFMA R16, R49.reuse, R66, R16 ;  /* 0x0000004231107223 */ /* 0x040fe20000000010 */
[----:B------:R-:W-:Y:S01]  /*62f0*/  FFMA R17, R49, R67, R17 ;  /* 0x0000004331117223 */ /* 0x000fe20000000011 */
[----:B------:R-:W-:Y:S01]  /*6300*/  F2FP.SATFINITE.E5M2.F32.PACK_AB_MERGE_C R13, R14, R13, RZ ;  /* 0x0000000d0e0d723e */ /* 0x000fe200048060ff */
[C---:B------:R-:W-:Y:S01]  /*6310*/  FMUL R21, R47.reuse, R26 ;  /* 0x0000001a2f157220 */ /* 0x040fe20000400000 */
[----:B------:R-:W-:Y:S01]  /*6320*/  FMUL R22, R47, R27 ;  /* 0x0000001b2f167220 */ /* 0x000fe20000400000 */
[C---:B------:R-:W-:Y:S01]  /*6330*/  FFMA R18, R49.reuse, R68, R18 ;  /* 0x0000004431127223 */ /* 0x040fe20000000012 */
[----:B------:R-:W-:Y:S01]  /*6340*/  FFMA R19, R49, R69, R19 ;  /* 0x0000004531137223 */ /* 0x000fe20000000013 */
[----:B------:R-:W-:Y:S01]  /*6350*/  FMUL R23, R47, R28 ;  /* 0x0000001c2f177220 */ /* 0x000fe20000400000 */
[----:B------:R-:W-:Y:S01]  /*6360*/  FFMA R20, R49, R70, R20 ;  /* 0x0000004631147223 */ /* 0x000fe20000000014 */
[----:B------:R-:W-:Y:S01]  /*6370*/  FMUL R24, R47, R29 ;  /* 0x0000001d2f187220 */ /* 0x000fe20000400000 */
[C---:B------:R-:W-:Y:S01]  /*6380*/  FFMA R21, R49.reuse, R71, R21 ;  /* 0x0000004731157223 */ /* 0x040fe20000000015 */
[----:B------:R-:W-:Y:S01]  /*6390*/  FFMA R22, R49, R72, R22 ;  /* 0x0000004831167223 */ /* 0x000fe20000000016 */
[C---:B------:R-:W-:Y:S01]  /*63a0*/  FMUL R26, R47.reuse, R31 ;  /* 0x0000001f2f1a7220 */ /* 0x040fe20000400000 */
[----:B------:R-:W-:Y:S01]  /*63b0*/  FMUL R27, R47, R32 ;  /* 0x000000202f1b7220 */ /* 0x000fe20000400000 */
[----:B------:R-:W-:Y:S01]  /*63c0*/  FFMA R23, R49, R73, R23 ;  /* 0x0000004931177223 */ /* 0x000fe20000000017 */
[----:B------:R-:W-:Y:S01]  /*63d0*/  FMUL R28, R47, R33 ;  /* 0x000000212f1c7220 */ /* 0x000fe20000400000 */
[----:B------:R-:W-:Y:S01]  /*63e0*/  FFMA R24, R49, R74, R24 ;  /* 0x0000004a31187223 */ /* 0x000fe20000000018 */
[----:B------:R-:W-:Y:S01]  /*63f0*/  FMUL R29, R47, R34 ;  /* 0x000000222f1d7220 */ /* 0x000fe20000400000 */
[C---:B------:R-:W-:Y:S01]  /*6400*/  FFMA R25, R49.reuse, R75, R25 ;  /* 0x0000004b31197223 */ /* 0x040fe20000000019 */
[C---:B------:R-:W-:Y:S01]  /*6410*/  FFMA R26, R49.reuse, R76, R26 ;  /* 0x0000004c311a7223 */ /* 0x040fe2000000001a */
[C---:B------:R-:W-:Y:S01]  /*6420*/  FFMA R27, R49.reuse, R50, R27 ;  /* 0x00000032311b7223 */ /* 0x040fe2000000001b */
[C---:B------:R-:W-:Y:S01]  /*6430*/  FFMA R28, R49.reuse, R51, R28 ;  /* 0x00000033311c7223 */ /* 0x040fe2000000001c */
[----:B------:R-:W-:Y:S01]  /*6440*/  F2FP.SATFINITE.E5M2.F32.PACK_AB_MERGE_C R17, R18, R17, RZ ;  /* 0x000000111211723e */ /* 0x000fe200048060ff */
[C---:B------:R-:W-:Y:S01]  /*6450*/  FFMA R29, R49.reuse, R52, R29 ;  /* 0x00000034311d7223 */ /* 0x040fe2000000001d */
[----:B------:R-:W-:Y:S01]  /*6460*/  F2FP.SATFINITE.E5M2.F32.PACK_AB_MERGE_C R21, R22, R21, RZ ;  /* 0x000000151615723e */ /* 0x000fe200048060ff */
[----:B------:R-:W-:Y:S01]  /*6470*/  FFMA R30, R49, R77, R30 ;  /* 0x0000004d311e7223 */ /* 0x000fe2000000001e */
[----:B------:R-:W-:Y:S02]  /*6480*/  F2FP.SATFINITE.E5M2.F32.PACK_AB_MERGE_C R32, R2, R0, R78 ;  /* 0x000000000220723e */ /* 0x000fe4000480604e */
[----:B------:R-:W-:Y:S02]  /*6490*/  F2FP.SATFINITE.E5M2.F32.PACK_AB_MERGE_C R33, R4, R3, R5 ;  /* 0x000000030421723e */ /* 0x000fe40004806005 */
[----:B------:R-:W-:Y:S02]  /*64a0*/  F2FP.SATFINITE.E5M2.F32.PACK_AB_MERGE_C R34, R8, R7, R9 ;  /* 0x000000070822723e */ /* 0x000fe40004806009 */
[----:B------:R-:W-:Y:S02]  /*64b0*/  F2FP.SATFINITE.E5M2.F32.PACK_AB_MERGE_C R35, R12, R11, R13 ;  /* 0x0000000b0c23723e */ /* 0x000fe4000480600d */
[----:B------:R-:W-:Y:S02]  /*64c0*/  F2FP.SATFINITE.E5M2.F32.PACK_AB_MERGE_C R16, R16, R15, R17 ;  /* 0x0000000f1010723e */ /* 0x000fe40004806011 */
[----:B------:R-:W-:Y:S01]  /*64d0*/  F2FP.SATFINITE.E5M2.F32.PACK_AB_MERGE_C R17, R20, R19, R21 ;  /* 0x000000131411723e */ /* 0x000fe20004806015 */
[----:B------:R1:W-:Y:S01]  /*64e0*/  STS.128 [R100+UR49+0x4200], R32 ;  /* 0x0042002064007988 */ /* 0x0003e20008000c31 */
[----:B------:R-:W-:Y:S02]  /*64f0*/  F2FP.SATFINITE.E5M2.F32.PACK_AB_MERGE_C R18, R26, R25, RZ ;  /* 0x000000191a12723e */ /* 0x000fe400048060ff */
[----:B------:R-:W-:Y:S02]  /*6500*/  F2FP.SATFINITE.E5M2.F32.PACK_AB_MERGE_C R19, R30, R29, RZ ;  /* 0x0000001d1e13723e */ /* 0x000fe400048060ff */
[----:B------:R-:W-:Y:S02]  /*6510*/  F2FP.SATFINITE.E5M2.F32.PACK_AB_MERGE_C R18, R24, R23, R18 ;  /* 0x000000171812723e */ /* 0x000fe40004806012 */
[----:B------:R-:W-:Y:S02]  /*6520*/  F2FP.SATFINITE.E5M2.F32.PACK_AB_MERGE_C R19, R28, R27, R19 ;  /* 0x0000001b1c13723e */ /* 0x000fe40004806013 */
[----:B------:R-:W-:Y:S02]  /*6530*/  LEA R0, R105, UR49, 0x3 ;  /* 0x0000003169007c11 */ /* 0x000fe4000f8e18ff */
[----:B------:R-:W-:Y:S01]  /*6540*/  @P6 SHF.L.U32 R2, R104, 0x1f, RZ ;  /* 0x0000001f68026819 */ /* 0x000fe200000006ff */
[----:B------:R1:W-:Y:S01]  /*6550*/  STS.128 [R114+0x4210], R16 ;  /* 0x0042101072007388 */ /* 0x0003e20000000c00 */
[----:B------:R-:W-:Y:S01]  /*6560*/  @!PT LDS RZ, [RZ] ;  /* 0x00000000fffff984 */ /* 0x000fe20000000800 */
[----:B------:R-:W-:Y:S01]  /*6570*/  @!PT LDS RZ, [RZ] ;  /* 0x00000000fffff984 */ /* 0x000fe20000000800 */
[----:B------:R-:W-:Y:S01]  /*6580*/  @!PT LDS RZ, [RZ] ;  /* 0x00000000fffff984 */ /* 0x000fe20000000800 */
[----:B------:R-:W-:Y:S01]  /*6590*/  @!PT LDS RZ, [RZ] ;  /* 0x00000000fffff984 */ /* 0x000fe20000000800 */
[----:B------:R2:W-:Y:S07]  /*65a0*/  MEMBAR.ALL.CTA ;  /* 0x0000000000007992 */ /* 0x0005ee0000008000 */
[----:B--2---:R-:W2:Y:S02]  /*65b0*/  FENCE.VIEW.ASYNC.S ;  /* 0x00000000000073c6 */ /* 0x004ea40000000000 */
[----:B--2---:R-:W-:Y:S06]  /*65c0*/  BAR.SYNC.DEFER_BLOCKING 0x1, 0x80 ;  /* 0x0042000000007b1d */ /* 0x004fec0000010000 */
[----:B------:R-:W-:Y:S05]  /*65d0*/  @P0 BRA `(.L_x_101) ;  /* 0x0000000000280947 */ /* 0x000fea0003800000 */
[----:B------:R-:W-:Y:S02]  /*65e0*/  UIADD3 UR4, UPT, UPT, UR49, 0x4200, URZ ;  /* 0x0000420031047890 */ /* 0x000fe4000fffe0ff */
[----:B------:R-:W-:Y:S01]  /*65f0*/  UIADD3 UR6, UP0, UPT, UR52, 0x680, URZ ;  /* 0x0000068034067890 */ /* 0x000fe2000ff1e0ff */
[----:B------:R-:W-:Y:S03]  /*6600*/  UMOV UR43, UR36 ;  /* 0x00000024002b7c82 */ /* 0x000fe60008000000 */
[----:B------:R-:W-:Y:S01]  /*6610*/  MOV R109, UR4 ;  /* 0x00000004006d7c02 */ /* 0x000fe20008000f00 */
[----:B------:R-:W-:Y:S03]  /*6620*/  UIADD3.X UR7, UPT, UPT, URZ, UR53, URZ, UP0, !UPT ;  /* 0x00000035ff077290 */ /* 0x000fe600087fe4ff */
[----:B------:R-:W-:Y:S11]  /*6630*/  R2UR UR40, R109 ;  /* 0x000000006d2872ca */ /* 0x000ff600000e0000 */
[----:B------:R-:W-:Y:S02]  /*6640*/  @!UPT UIADD3 URZ, UPT, UPT, URZ, URZ, URZ ;  /* 0x000000fffffff290 */ /* 0x000fe4000fffe0ff */
[----:B------:R2:W-:Y:S01]  /*6650*/  UTMASTG.3D [UR40], [UR6] ;  /* 0x00000028060073b5 */ /* 0x0005e20008010000 */
[----:B------:R0:W-:Y:S01]  /*6660*/  UTMACMDFLUSH ;  /* 0x00000000000079b7 */ /* 0x0001e20000000000 */
[----:B--2---:R-:W-:Y:S04]  /*6670*/  DEPBAR.LE SB0, 0x1 ;  /* 0x000080400000791a */ /* 0x004fe80000000000 */
.L_x_101:
[----:B------:R-:W-:Y:S05]  /*6680*/  BSYNC.RECONVERGENT B0 ;  /* 0x0000000000007941 */ /* 0x000fea0003800200 */
.L_x_100:
[----:B------:R-:W-:Y:S06]  /*6690*/  BAR.SYNC.DEFER_BLOCKING 0x1, 0x80 ;  /* 0x0042000000007b1d */ /* 0x000fec0000010000 */
[----:B------:R-:W2:Y:S01]  /*66a0*/  @P6 SYNCS.PHASECHK.TRANS64.TRYWAIT P0, [R0+URZ+0x60], R2 ;  /* 0x00006002000065a7 */ /* 0x000ea200080011ff */
[----:B------:R-:W-:Y:S01]  /*66b0*/  BSSY B1, `(.L_x_102) ;  /* 0x0000021000017945 */ /* 0x000fe20003800000 */
[----:B--2---:R-:W-:Y:S03]  /*66c0*/  @P6 SEL R115, RZ, 0x1, !P0 ;  /* 0x00000001ff736807 */ /* 0x004fe60004000000 */
[----:B------:R-:W-:Y:S05]  /*66d0*/  @!P6 BRA `(.L_x_103) ;  /* 0x000000000078e947 */ /* 0x000fea0003800000 */
[----:B------:R-:W-:Y:S01]  /*66e0*/  ISETP.NE.AND P1, PT, R116, RZ, PT ;  /* 0x000000ff7400720c */ /* 0x000fe20003f25270 */
[----:B------:R-:W-:Y:S01]  /*66f0*/  BSSY B0, `(.L_x_104) ;  /* 0x0000009000007945 */ /* 0x000fe20003800000 */
[----:B------:R-:W-:Y:S11]  /*6700*/  ISETP.NE.AND P0, PT, R115, RZ, PT ;  /* 0x000000ff7300720c */ /* 0x000ff60003f05270 */
[----:B------:R-:W-:Y:S05]  /*6710*/  @P1 IMAD R2, R105, 0x1000, R100 ;  /* 0x0000100069021824 */ /* 0x000fea00078e0264 */
[----:B------:R-:W-:Y:S05]  /*6720*/  @P1 IADD3 R4, PT, PT, R2, UR49, RZ ;  /* 0x0000003102041c10 */ /* 0x000fea000fffe0ff */
[----:B------:R-:W-:Y:S01]  /*6730*/  @P1 IMAD.IADD R4, R4, 0x1, R117 ;  /* 0x0000000104041824 */ /* 0x000fe200078e0275 */
[----:B------:R-:W-:Y:S06]  /*6740*/  @P0 BRA `(.L_x_105) ;  /* 0x00000000000c0947 */ /* 0x000fec0003800000 */
[----:B------:R-:W-:Y:S04]  /*6750*/  SHF.L.U32 R3, R104, 0x1f, RZ ;  /* 0x0000001f68037819 */ /* 0x000fe800000006ff */
[----:B------:R-:W2:Y:S02]  /*6760*/  SYNCS.PHASECHK.TRANS64.TRYWAIT P0, [R0+URZ+0x60], R3 ;  /* 0x00006003000075a7 */ /* 0x000ea400080011ff */
[----:B--2---:R-:W-:Y:S05]  /*6770*/  @!P0 BRA `(.L_x_106) ;  /* 0x0000003000fc8947 */ /* 0x004fea0003800000 */
.L_x_105:
[----:B------:R-:W-:Y:S05]  /*6780*/  BSYNC B0 ;  /* 0x0000000000007941 */ /* 0x000fea0003800000 */
.L_x_104:
[----:B------:R-:W-:Y:S01]  /*6790*/  ISETP.NE.AND P0, PT, R116, RZ, PT ;  /* 0x000000ff7400720c */ /* 0x000fe20003f05270 */
[----:B------:R-:W-:Y:S11]  /*67a0*/  VIADD R105, R105, 0x1 ;  /* 0x0000000169697836 */ /* 0x000ff60000000000 */
[----:B------:R-:W-:Y:S01]  /*67b0*/  @!UPT UIADD3 URZ, UPT, UPT, URZ, URZ, URZ ;  /* 0x000000fffffff290 */ /* 0x000fe2000fffe0ff */
[----:B------:R3:W4:Y:S04]  /*67c0*/  @P0 LDS.128 R80, [R2+UR49+0x200] ;  /* 0x0002003102500984 */ /* 0x0007280008000c00 */
[----:B------:R1:W1:Y:S01]  /*67d0*/  @P0 LDS.128 R84, [R4+0x210] ;  /* 0x0002100004540984 */ /* 0x0002620000000c00 */
        /* <DEDUP_REMOVED lines=8> */
[----:B---3--:R-:W-:Y:S02]  /*6860*/  VIADD R2, R0, 0x80 ;  /* 0x0000008000027836 */ /* 0x008fe40000000000 */
[----:B--2---:R-:W-:Y:S05]  /*6870*/  IMAD.U32 R0, RZ, RZ, UR37 ;  /* 0x00000025ff007e24 */ /* 0x004fea000f8e00ff */
[----:B------:R-:W-:Y:S04]  /*6880*/  PRMT R0, R0, 0x654, R2 ;  /* 0x0000065400007816 */ /* 0x000fe80000000002 */
[----:B-----5:R2:W-:Y:S02]  /*6890*/  SYNCS.ARRIVE.TRANS64.RED.A1T0 RZ, [R0+URZ], RZ ;  /* 0x000000ff00ff79a7 */ /* 0x0205e400081004ff */
[----:B--2---:R-:W-:Y:S04]  /*68a0*/  SEL R0, RZ, 0x1, P0 ;  /* 0x00000001ff007807 */ /* 0x004fe80000000000 */
[----:B-1--4-:R-:W-:Y:S02]  /*68b0*/  LOP3.LUT R104, R104, R0, RZ, 0x3c, !PT ;  /* 0x0000000068687212 */ /* 0x012fe400078e3cff */
.L_x_103:
[----:B------:R-:W-:Y:S05]  /*68c0*/  BSYNC B1 ;  /* 0x0000000000017941 */ /* 0x000fea0003800000 */
.L_x_102:
[----:B------:R-:W-:Y:S05]  /*68d0*/  VIADD R0, R48, 0x40 ;  /* 0x0000004030007836 */ /* 0x000fea0000000000 */
[----:B------:R-:W-:Y:S04]  /*68e0*/  SHF.R.U32.HI R0, RZ, 0x15, R0 ;  /* 0x00000015ff007819 */ /* 0x000fe80000011600 */
[----:B------:R-:W-:Y:S11]  /*68f0*/  LOP3.LUT P0, RZ, R0, 0x3, R101, 0x48, !PT ;  /* 0x0000000300ff7812 */ /* 0x000ff60007804865 */
[----:B------:R-:W-:Y:S02]  /*6900*/  @!UPT UIADD3 URZ, UPT, UPT, URZ, URZ, URZ ;  /* 0x000000fffffff290 */ /* 0x000fe4000fffe0ff */
[----:B------:R-:W-:Y:S05]  /*6910*/  @!P0 BRA `(.L_x_107) ;  /* 0x0000000000408947 */ /* 0x000fea0003800000 */
[----:B------:R-:W2:Y:S01]  /*6920*/  LDCU.64 UR8, c[0x4][0x78] ;  /* 0x01000f00ff0877ac */ /* 0x000ea20008000a00 */
[----:B------:R-:W-:Y:S01]  /*6930*/  MOV R3, 0x0 ;  /* 0x0000000000037802 */ /* 0x000fe20000000f00 */
[----:B------:R-:W-:Y:S02]  /*6940*/  HFMA2 R12, -RZ, RZ, 0, 5.9604644775390625e-08 ;  /* 0x00000001ff0c7431 */ /* 0x000fe400000001ff */
[----:B------:R-:W-:Y:S02]  /*6950*/  IMAD.MOV.U32 R8, RZ, RZ, 0x192 ;  /* 0x00000192ff087424 */ /* 0x000fe400078e00ff */
[----:B------:R-:W-:Y:S01]  /*6960*/  IMAD.MOV.U32 R13, RZ, RZ, RZ ;  /* 0x000000ffff0d7224 */ /* 0x000fe200078e00ff */
[----:B------:R-:W3:Y:S01]  /*6970*/  LDCU.64 UR6, c[0x4][0x80] ;  /* 0x01001000ff0677ac */ /* 0x000ee20008000a00 */
[----:B------:R-:W4:Y:S01]  /*6980*/  LDC.64 R2, c[0x4][R3] ;  /* 0x0100000003027b82 */ /* 0x000f220000000a00 */
[----:B------:R-:W5:Y:S01]  /*6990*/  LDCU.64 UR4, c[0x4][0x18] ;  /* 0x01000300ff0477ac */ /* 0x000f620008000a00 */
[----:B--2---:R-:W-:Y:S01]  /*69a0*/  MOV R5, UR9 ;  /* 0x0000000900057c02 */ /* 0x004fe20008000f00 */
[----:B------:R-:W-:Y:S01]  /*69b0*/  IMAD.U32 R4, RZ, RZ, UR8 ;  /* 0x00000008ff047e24 */ /* 0x000fe2000f8e00ff */
[----:B---3--:R-:W-:Y:S01]  /*69c0*/  MOV R7, UR7 ;  /* 0x0000000700077c02 */ /* 0x008fe20008000f00 */
[----:B------:R-:W-:Y:S01]  /*69d0*/  IMAD.U32 R6, RZ, RZ, UR6 ;  /* 0x00000006ff067e24 */ /* 0x000fe2000f8e00ff */
[----:B-----5:R-:W-:Y:S01]  /*69e0*/  MOV R11, UR5 ;  /* 0x00000005000b7c02 */ /* 0x020fe20008000f00 */
[----:B------:R-:W-:Y:S02]  /*69f0*/  IMAD.U32 R10, RZ, RZ, UR4 ;  /* 0x00000004ff0a7e24 */ /* 0x000fe4000f8e00ff */
[----:B------:R-:W-:Y:S07]  /*6a00*/  LEPC R20, `(.L_x_107) ;  /* 0x000000001014794e */ /* 0x000fee0000000000 */
[----:B-1--4-:R-:W-:Y:S05]  /*6a10*/  CALL.ABS.NOINC R2 ;  /* 0x0000000002007343 */ /* 0x012fea0003c00000 */
.L_x_107:
[-C--:B------:R-:W-:Y:S01]  /*6a20*/  F2FP.F16.E5M2.UNPACK_B R0, R81.reuse ;  /* 0x00000051ff00723e */ /* 0x080fe200020004ff */
[----:B------:R-:W-:Y:S05]  /*6a30*/  WARPSYNC.ALL ;  /* 0x0000000000007948 */ /* 0x000fea0003800000 */
[----:B------:R-:W-:Y:S01]  /*6a40*/  R2UR UR4, R48 ;  /* 0x00000000300472ca */ /* 0x000fe200000e0000 */
[--C-:B------:R-:W-:Y:S01]  /*6a50*/  HADD2.F32 R54, -RZ, R0.reuse.H0_H0 ;  /* 0x20000000ff367230 */ /* 0x100fe20000004100 */
[-C--:B------:R-:W-:Y:S01]  /*6a60*/  F2FP.F16.E5M2.UNPACK_B R2, R80.reuse.H1 ;  /* 0x00000050ff02723e */ /* 0x080fe200030004ff */
[----:B------:R-:W-:Y:S01]  /*6a70*/  HADD2.F32 R55, -RZ, R0.H1_H1 ;  /* 0x30000000ff377230 */ /* 0x000fe20000004100 */
[----:B------:R-:W-:Y:S01]  /*6a80*/  F2FP.F16.E5M2.UNPACK_B R0, R81.H1 ;  /* 0x00000051ff00723e */ /* 0x000fe200030004ff */
[----:B------:R-:W-:Y:S01]  /*6a90*/  BSSY.RECONVERGENT B0, `(.L_x_108) ;  /* 0x0000095000007945 */ /* 0x000fe20003800200 */
[----:B------:R-:W-:Y:S01]  /*6aa0*/  F2FP.F16.E5M2.UNPACK_B R3, R80 ;  /* 0x00000050ff03723e */ /* 0x000fe200020004ff */
[----:B------:R-:W-:Y:S01]  /*6ab0*/  HADD2.F32 R52, -RZ, R2.H0_H0 ;  /* 0x20000002ff347230 */ /* 0x000fe20000004100 */
[----:B------:R-:W-:Y:S01]  /*6ac0*/  ISETP.NE.AND P0, PT, R110, RZ, PT ;  /* 0x000000ff6e00720c */ /* 0x000fe20003f05270 */
[--C-:B------:R-:W-:Y:S01]  /*6ad0*/  HADD2.F32 R56, -RZ, R0.reuse.H0_H0 ;  /* 0x20000000ff387230 */ /* 0x100fe20000004100 */
[----:B------:R-:W-:Y:S01]  /*6ae0*/  ISETP.NE.AND P6, PT, R118, RZ, PT ;  /* 0x000000ff7600720c */ /* 0x000fe20003fc5270 */
[----:B------:R-:W-:Y:S01]  /*6af0*/  HADD2.F32 R57, -RZ, R0.H1_H1 ;  /* 0x30000000ff397230 */ /* 0x000fe20000004100 */
[-C--:B------:R-:W-:Y:S01]  /*6b00*/  F2FP.F16.E5M2.UNPACK_B R0, R83.reuse ;  /* 0x00000053ff00723e */ /* 0x080fe200020004ff */
[----:B-1----:R-:W-:Y:S01]  /*6b10*/  LDTM.16dp32bit_t0_t15.x32 R4, tmem[UR4+0x40] ;  /* 0x00004004000479ee */ /* 0x002fe20008a80000 */
[----:B------:R-:W1:Y:S01]  /*6b20*/  LDTM.16dp32bit_t16_t31.x32 R4, tmem[UR4+0x60] ;  /* 0x00006004000479ee */ /* 0x000e620008aa0000 */
[----:B------:R-:W-:Y:S01]  /*6b30*/  HADD2.F32 R53, -RZ, R2.H1_H1 ;  /* 0x30000002ff357230 */ /* 0x000fe20000004100 */
[----:B------:R-:W-:Y:S01]  /*6b40*/  F2FP.F16.E5M2.UNPACK_B R2, R82.H1 ;  /* 0x00000052ff02723e */ /* 0x000fe200030004ff */
[--C-:B------:R-:W-:Y:S02]  /*6b50*/  HADD2.F32 R50, -RZ, R3.reuse.H0_H0 ;  /* 0x20000003ff327230 */ /* 0x100fe40000004100 */
[--C-:B------:R-:W-:Y:S02]  /*6b60*/  HADD2.F32 R62, -RZ, R0.reuse.H0_H0 ;  /* 0x20000000ff3e7230 */ /* 0x100fe40000004100 */
[----:B------:R-:W-:Y:S01]  /*6b70*/  HADD2.F32 R63, -RZ, R0.H1_H1 ;  /* 0x30000000ff3f7230 */ /* 0x000fe20000004100 */
[----:B------:R-:W-:Y:S01]  /*6b80*/  F2FP.F16.E5M2.UNPACK_B R0, R84.H1 ;  /* 0x00000054ff00723e */ /* 0x000fe200030004ff */
[--C-:B------:R-:W-:Y:S02]  /*6b90*/  HADD2.F32 R60, -RZ, R2.reuse.H0_H0 ;  /* 0x20000002ff3c7230 */ /* 0x100fe40000004100 */
[----:B------:R-:W-:Y:S01]  /*6ba0*/  HADD2.F32 R61, -RZ, R2.H1_H1 ;  /* 0x30000002ff3d7230 */ /* 0x000fe20000004100 */
[----:B------:R-:W-:Y:S01]  /*6bb0*/  F2FP.F16.E5M2.UNPACK_B R2, R83.H1 ;  /* 0x00000053ff02723e */ /* 0x000fe200030004ff */
[----:B------:R-:W-:Y:S01]  /*6bc0*/  HADD2.F32 R51, -RZ, R3.H1_H1 ;  /* 0x30000003ff337230 */ /* 0x000fe20000004100 */
[----:B------:R-:W-:Y:S01]  /*6bd0*/  F2FP.F16.E5M2.UNPACK_B R3, R82 ;  /* 0x00000052ff03723e */ /* 0x000fe200020004ff */
[--C-:B------:R-:W-:Y:S02]  /*6be0*/  HADD2.F32 R68, -RZ, R0.reuse.H0_H0 ;  /* 0x20000000ff447230 */ /* 0x100fe40000004100 */
[----:B------:R-:W-:Y:S01]  /*6bf0*/  HADD2.F32 R69, -RZ, R0.H1_H1 ;  /* 0x30000000ff457230 */ /* 0x000fe20000004100 */
[-C--:B------:R-:W-:Y:S01]  /*6c00*/  F2FP.F16.E5M2.UNPACK_B R0, R85.reuse.H1 ;  /* 0x00000055ff00723e */ /* 0x080fe200030004ff */
[--C-:B------:R-:W-:Y:S02]  /*6c10*/  HADD2.F32 R64, -RZ, R2.reuse.H0_H0 ;  /* 0x20000002ff407230 */ /* 0x100fe40000004100 */
[----:B------:R-:W-:Y:S01]  /*6c20*/  HADD2.F32 R65, -RZ, R2.H1_H1 ;  /* 0x30000002ff417230 */ /* 0x000fe20000004100 */
[----:B------:R-:W-:Y:S01]  /*6c30*/  F2FP.F16.E5M2.UNPACK_B R2, R85 ;  /* 0x00000055ff02723e */ /* 0x000fe200020004ff */
[--C-:B------:R-:W-:Y:S02]  /*6c40*/  HADD2.F32 R58, -RZ, R3.reuse.H0_H0 ;  /* 0x20000003ff3a7230 */ /* 0x100fe40000004100 */
[C---:B-1----:R-:W-:Y:S01]  /*6c50*/  FMUL R7, R47.reuse, R7 ;  /* 0x000000072f077220 */ /* 0x042fe20000400000 */
[----:B------:R-:W-:Y:S01]  /*6c60*/  HADD2.F32 R59, -RZ, R3.H1_H1 ;  /* 0x30000003ff3b7230 */ /* 0x000fe20000004100 */
[----:B------:R-:W-:Y:S01]  /*6c70*/  F2FP.F16.E5M2.UNPACK_B R3, R84 ;  /* 0x00000054ff03723e */ /* 0x000fe200020004ff */
[--C-:B------:R-:W-:Y:S02]  /*6c80*/  HADD2.F32 R72, -RZ, R0.reuse.H0_H0 ;  /* 0x20000000ff487230 */ /* 0x100fe40000004100 */
[C---:B------:R-:W-:Y:S01]  /*6c90*/  FMUL R11, R47.reuse, R11 ;  /* 0x0000000b2f0b7220 */ /* 0x040fe20000400000 */
[----:B------:R-:W-:Y:S01]  /*6ca0*/  HADD2.F32 R73, -RZ, R0.H1_H1 ;  /* 0x30000000ff497230 */ /* 0x000fe20000004100 */
[----:B------:R-:W-:Y:S01]  /*6cb0*/  F2FP.F16.E5M2.UNPACK_B R0, R87 ;  /* 0x00000057ff00723e */ /* 0x000fe200020004ff */
[--C-:B------:R-:W-:Y:S02]  /*6cc0*/  HADD2.F32 R70, -RZ, R2.reuse.H0_H0 ;  /* 0x20000002ff467230 */ /* 0x100fe40000004100 */
[C---:B------:R-:W-:Y:S01]  /*6cd0*/  FMUL R15, R47.reuse, R15 ;  /* 0x0000000f2f0f7220 */ /* 0x040fe20000400000 */
[----:B------:R-:W-:Y:S01]  /*6ce0*/  HADD2.F32 R71, -RZ, R2.H1_H1 ;  /* 0x30000002ff477230 */ /* 0x000fe20000004100 */
[-C--:B------:R-:W-:Y:S01]  /*6cf0*/  F2FP.F16.E5M2.UNPACK_B R2, R86.reuse.H1 ;  /* 0x00000056ff02723e */ /* 0x080fe200030004ff */
[--C-:B------:R-:W-:Y:S02]  /*6d00*/  HADD2.F32 R66, -RZ, R3.reuse.H0_H0 ;  /* 0x20000003ff427230 */ /* 0x100fe40000004100 */
[----:B------:R-:W-:Y:S01]  /*6d10*/  HADD2.F32 R67, -RZ, R3.H1_H1 ;  /* 0x30000003ff437230 */ /* 0x000fe20000004100 */
[----:B------:R-:W-:Y:S01]  /*6d20*/  F2FP.F16.E5M2.UNPACK_B R3, R86 ;  /* 0x00000056ff03723e */ /* 0x000fe200020004ff */
[--C-:B------:R-:W-:Y:S02]  /*6d30*/  HADD2.F32 R78, -RZ, R0.reuse.H0_H0 ;  /* 0x20000000ff4e7230 */ /* 0x100fe40000004100 */
[----:B------:R-:W-:Y:S02]  /*6d40*/  HADD2.F32 R79, -RZ, R0.H1_H1 ;  /* 0x30000000ff4f7230 */ /* 0x000fe40000004100 */
[C---:B------:R-:W-:Y:S01]  /*6d50*/  FMUL R0, R47.reuse, R4 ;  /* 0x000000042f007220 */ /* 0x040fe20000400000 */
[--C-:B------:R-:W-:Y:S02]  /*6d60*/  HADD2.F32 R76, -RZ, R2.reuse.H0_H0 ;  /* 0x20000002ff4c7230 */ /* 0x100fe40000004100 */
[----:B------:R-:W-:Y:S01]  /*6d70*/  FMUL R4, R47, R8 ;  /* 0x000000082f047220 */ /* 0x000fe20000400000 */
[----:B------:R-:W-:Y:S02]  /*6d80*/  HADD2.F32 R77, -RZ, R2.H1_H1 ;  /* 0x30000002ff4d7230 */ /* 0x000fe40000004100 */
[----:B------:R-:W-:Y:S01]  /*6d90*/  FFMA R0, R49, R50, R0 ;  /* 0x0000003231007223 */ /* 0x000fe20000000000 */
[--C-:B------:R-:W-:Y:S02]  /*6da0*/  HADD2.F32 R74, -RZ, R3.reuse.H0_H0 ;  /* 0x20000003ff4a7230 */ /* 0x100fe40000004100 */
[C---:B------:R-:W-:Y:S01]  /*6db0*/  FMUL R2, R47.reuse, R5 ;  /* 0x000000052f027220 */ /* 0x040fe20000400000 */
[----:B------:R-:W-:Y:S02]  /*6dc0*/  HADD2.F32 R75, -RZ, R3.H1_H1 ;  /* 0x30000003ff4b7230 */ /* 0x000fe40000004100 */
[C---:B------:R-:W-:Y:S01]  /*6dd0*/  FMUL R5, R47.reuse, R9 ;  /* 0x000000092f057220 */ /* 0x040fe20000400000 */
[----:B------:R-:W-:Y:S01]  /*6de0*/  FMUL R8, R47, R12 ;  /* 0x0000000c2f087220 */ /* 0x000fe20000400000 */
[----:B------:R-:W-:Y:S01]  /*6df0*/  FFMA R2, R49, R51, R2 ;  /* 0x0000003331027223 */ /* 0x000fe20000000002 */
[C---:B------:R-:W-:Y:S01]  /*6e00*/  FMUL R9, R47.reuse, R13 ;  /* 0x0000000d2f097220 */ /* 0x040fe20000400000 */
[C---:B------:R-:W-:Y:S01]  /*6e10*/  FMUL R12, R47.reuse, R21 ;  /* 0x000000152f0c7220 */ /* 0x040fe20000400000 */
[C---:B------:R-:W-:Y:S01]  /*6e20*/  FMUL R21, R47.reuse, R30 ;  /* 0x0000001e2f157220 */ /* 0x040fe20000400000 */
[C---:B------:R-:W-:Y:S01]  /*6e30*/  FMUL R13, R47.reuse, R22 ;  /* 0x000000162f0d7220 */ /* 0x040fe20000400000 */
[C---:B------:R-:W-:Y:S01]  /*6e40*/  FMUL R22, R47.reuse, R31 ;  /* 0x0000001f2f167220 */ /* 0x040fe20000400000 */
        /* <DEDUP_REMOVED lines=8> */
[C---:B------:R-:W-:Y:S01]  /*6ed0*/  FFMA R6, R49.reuse, R56, R6 ;  /* 0x0000003831067223 */ /* 0x040fe20000000006 */
[C---:B------:R-:W-:Y:S01]  /*6ee0*/  FFMA R11, R49.reuse, R57, R11 ;  /* 0x00000039310b7223 */ /* 0x040fe2000000000b */
[C---:B------:R-:W-:Y:S01]  /*6ef0*/  FFMA R8, R49.reuse, R58, R8 ;  /* 0x0000003a31087223 */ /* 0x040fe20000000008 */
[----:B------:R-:W-:Y:S01]  /*6f00*/  FFMA R9, R49, R59, R9 ;  /* 0x0000003b31097223 */ /* 0x000fe20000000009 */
[----:B------:R-:W-:Y:S01]  /*6f10*/  F2FP.SATFINITE.E5M2.F32.PACK_AB_MERGE_C R52, R7, R3, RZ ;  /* 0x000000030734723e */ /* 0x000fe200048060ff */
[----:B------:R-:W-:Y:S01]  /*6f20*/  FFMA R10, R49, R60, R10 ;  /* 0x0000003c310a7223 */ /* 0x000fe2000000000a */
[----:B------:R-:W-:Y:S01]  /*6f30*/  F2FP.SATFINITE.E5M2.F32.PACK_AB_MERGE_C R53, R11, R6, RZ ;  /* 0x000000060b35723e */ /* 0x000fe200048060ff */
[----:B------:R-:W-:Y:S01]  /*6f40*/  FFMA R15, R49, R61, R15 ;  /* 0x0000003d310f7223 */ /* 0x000fe2000000000f */
[C---:B------:R-:W-:Y:S01]  /*6f50*/  FMUL R3, R47.reuse, R16 ;  /* 0x000000102f037220 */ /* 0x040fe20000400000 */
[C---:B------:R-:W-:Y:S01]  /*6f60*/  FMUL R6, R47.reuse, R17 ;  /* 0x000000112f067220 */ /* 0x040fe20000400000 */
[----:B------:R-:W-:Y:S01]  /*6f70*/  F2FP.F16.E5M2.UNPACK_B R51, R87.H1 ;  /* 0x00000057ff33723e */ /* 0x000fe200030004ff */
[----:B------:R-:W-:Y:S01]  /*6f80*/  FMUL R11, R47, R20 ;  /* 0x000000142f0b7220 */ /* 0x000fe20000400000 */
[----:B------:R-:W-:Y:S01]  /*6f90*/  F2FP.SATFINITE.E5M2.F32.PACK_AB_MERGE_C R54, R15, R10, RZ ;  /* 0x0000000a0f36723e */ /* 0x000fe200048060ff */
[C---:B------:R-:W-:Y:S01]  /*6fa0*/  FFMA R3, R49.reuse, R62, R3 ;  /* 0x0000003e31037223 */ /* 0x040fe20000000003 */
[----:B------:R-:W-:Y:S01]  /*6fb0*/  FFMA R6, R49, R63, R6 ;  /* 0x0000003f31067223 */ /* 0x000fe20000000006 */
[----:B------:R-:W-:Y:S01]  /*6fc0*/  FMUL R20, R47, R29 ;  /* 0x0000001d2f147220 */ /* 0x000fe20000400000 */
[----:B------:R-:W-:Y:S01]  /*6fd0*/  F2FP.SATFINITE.E5M2.F32.PACK_AB_MERGE_C R29, R5, R4, R53 ;  /* 0x00000004051d723e */ /* 0x000fe20004806035 */
[----:B------:R-:W-:Y:S01]  /*6fe0*/  FMUL R10, R47, R19 ;  /* 0x000000132f0a7220 */ /* 0x000fe20000400000 */
[----:B------:R-:W-:Y:S01]  /*6ff0*/  F2FP.SATFINITE.E5M2.F32.PACK_AB_MERGE_C R30, R9, R8, R54 ;  /* 0x00000008091e723e */ /* 0x000fe20004806036 */
        /* <DEDUP_REMOVED lines=10> */
[----:B------:R-:W-:Y:S01]  /*70a0*/  FFMA R14, R49, R69, R14 ;  /* 0x00000045310e7223 */ /* 0x000fe2000000000e */
[----:B------:R-:W-:Y:S01]  /*70b0*/  FMUL R18, R47, R27 ;  /* 0x0000001b2f127220 */ /* 0x000fe20000400000 */
[C---:B------:R-:W-:Y:S01]  /*70c0*/  FFMA R15, R49.reuse, R70, R15 ;  /* 0x00000046310f7223 */ /* 0x040fe2000000000f */
[C---:B------:R-:W-:Y:S01]  /*70d0*/  FFMA R16, R49.reuse, R71, R16 ;  /* 0x0000004731107223 */ /* 0x040fe20000000010 */
[C---:B------:R-:W-:Y:S01]  /*70e0*/  FFMA R17, R49.reuse, R72, R17 ;  /* 0x0000004831117223 */ /* 0x040fe20000000011 */
[C---:B------:R-:W-:Y:S01]  /*70f0*/  FFMA R18, R49.reuse, R73, R18 ;  /* 0x0000004931127223 */ /* 0x040fe20000000012 */
[----:B------:R-:W-:Y:S01]  /*7100*/  FFMA R19, R49, R74, R19 ;  /* 0x0000004a31137223 */ /* 0x000fe20000000013 */
[----:B------:R-:W-:Y:S01]  /*7110*/  FMUL R23, R47, R32 ;  /* 0x000000202f177220 */ /* 0x000fe20000400000 */
[----:B------:R-:W-:Y:S01]  /*7120*/  FFMA R20, R49, R75, R20 ;  /* 0x0000004b31147223 */ /* 0x000fe20000000014 */
[----:B------:R-:W-:Y:S01]  /*7130*/  FMUL R24, R47, R33 ;  /* 0x000000212f187220 */ /* 0x000fe20000400000 */
[--C-:B------:R-:W-:Y:S02]  /*7140*/  HADD2.F32 R50, -RZ, R51.reuse.H0_H0 ;  /* 0x20000033ff327230 */ /* 0x100fe40000004100 */
[----:B------:R-:W-:Y:S01]  /*7150*/  FFMA R21, R49, R76, R21 ;  /* 0x0000004c31157223 */ /* 0x000fe20000000015 */
[----:B------:R-:W-:Y:S02]  /*7160*/  HADD2.F32 R51, -RZ, R51.H1_H1 ;  /* 0x30000033ff337230 */ /* 0x000fe40000004100 */
[----:B------:R-:W-:Y:S01]  /*7170*/  FMUL R25, R47, R34 ;  /* 0x000000222f197220 */ /* 0x000fe20000400000 */
[----:B------:R-:W-:Y:S01]  /*7180*/  FFMA R22, R49, R77, R22 ;  /* 0x0000004d31167223 */ /* 0x000fe20000000016 */
[----:B------:R-:W-:Y:S01]  /*7190*/  FMUL R26, R47, R35 ;  /* 0x000000232f1a7220 */ /* 0x000fe20000400000 */
[----:B------:R-:W-:Y:S01]  /*71a0*/  F2FP.SATFINITE.E5M2.F32.PACK_AB_MERGE_C R7, R10, R7, RZ ;  /* 0x000000070a07723e */ /* 0x000fe200048060ff */
[C---:B------:R-:W-:Y:S01]  /*71b0*/  FFMA R23, R49.reuse, R78, R23 ;  /* 0x0000004e31177223 */ /* 0x040fe20000000017 */
[C---:B------:R-:W-:Y:S01]  /*71c0*/  FFMA R24, R49.reuse, R79, R24 ;  /* 0x0000004f31187223 */ /* 0x040fe20000000018 */
[C---:B------:R-:W-:Y:S01]  /*71d0*/  FFMA R25, R49.reuse, R50, R25 ;  /* 0x0000003231197223 */ /* 0x040fe20000000019 */
[----:B------:R-:W-:Y:S01]  /*71e0*/  FFMA R26, R49, R51, R26 ;  /* 0x00000033311a7223 */ /* 0x000fe2000000001a */
[----:B------:R-:W-:Y:S02]  /*71f0*/  F2FP.SATFINITE.E5M2.F32.PACK_AB_MERGE_C R28, R2, R0, R52 ;  /* 0x00000000021c723e */ /* 0x000fe40004806034 */
[----:B------:R-:W-:Y:S02]  /*7200*/  F2FP.SATFINITE.E5M2.F32.PACK_AB_MERGE_C R31, R6, R3, R7 ;  /* 0x00000003061f723e */ /* 0x000fe40004806007 */
[----:B------:R-:W-:Y:S02]  /*7210*/  F2FP.SATFINITE.E5M2.F32.PACK_AB_MERGE_C R13, R14, R13, RZ ;  /* 0x0000000d0e0d723e */ /* 0x000fe400048060ff */
[----:B------:R-:W-:Y:S01]  /*7220*/  F2FP.SATFINITE.E5M2.F32.PACK_AB_MERGE_C R17, R18, R17, RZ ;  /* 0x000000111211723e */ /* 0x000fe200048060ff */
[----:B------:R1:W-:Y:S01]  /*7230*/  STS.128 [R100+UR49+0x5200], R28 ;  /* 0x0052001c64007988 */ /* 0x0003e20008000c31 */
[----:B------:R-:W-:Y:S02]  /*7240*/  F2FP.SATFINITE.E5M2.F32.PACK_AB_MERGE_C R14, R22, R21, RZ ;  /* 0x00000015160e723e */ /* 0x000fe400048060ff */
[----:B------:R-:W-:Y:S02]  /*7250*/  F2FP.SATFINITE.E5M2.F32.PACK_AB_MERGE_C R25, R26, R25, RZ ;  /* 0x000000191a19723e */ /* 0x000fe400048060ff */
[----:B------:R-:W-:Y:S02]  /*7260*/  F2FP.SATFINITE.E5M2.F32.PACK_AB_MERGE_C R12, R12, R11, R13 ;  /* 0x0000000b0c0c723e */ /* 0x000fe4000480600d */
[----:B------:R-:W-:Y:S02]  /*7270*/  F2FP.SATFINITE.E5M2.F32.PACK_AB_MERGE_C R13, R16, R15, R17 ;  /* 0x0000000f100d723e */ /* 0x000fe40004806011 */
        /* <DEDUP_REMOVED lines=13> */
[----:B------:R-:W-:Y:S02]  /*7350*/  UIADD3 UR8, UP0, UPT, UR52, 0x680, URZ ;  /* 0x0000068034087890 */ /* 0x000fe4000ff1e0ff */
[----:B------:R-:W-:Y:S02]  /*7360*/  UIADD3 UR5, UPT, UPT, UR41, 0x40, URZ ;  /* 0x0000004029057890 */ /* 0x000fe4000fffe0ff */
[----:B------:R-:W-:Y:S02]  /*7370*/  UIADD3 UR4, UPT, UPT, UR49, 0x5200, URZ ;  /* 0x0000520031047890 */ /* 0x000fe4000fffe0ff */
[----:B------:R-:W-:Y:S01]  /*7380*/  UIADD3.X UR9, UPT, UPT, URZ, UR53, URZ, UP0, !UPT ;  /* 0x00000035ff097290 */ /* 0x000fe200087fe4ff */
[----:B------:R-:W-:Y:S01]  /*7390*/  UMOV UR6, UR42 ;  /* 0x0000002a00067c82 */ /* 0x000fe20008000000 */
[----:B------:R-:W-:Y:S07]  /*73a0*/  UMOV UR7, UR36 ;  /* 0x0000002400077c82 */ /* 0x000fee0008000000 */
[----:B------:R2:W-:Y:S01]  /*73b0*/  UTMASTG.3D [UR4], [UR8] ;  /* 0x00000004080073b5 */ /* 0x0005e20008010000 */
[----:B------:R0:W-:Y:S01]  /*73c0*/  UTMACMDFLUSH ;  /* 0x00000000000079b7 */ /* 0x0001e20000000000 */
[----:B--2---:R-:W-:Y:S04]  /*73d0*/  DEPBAR.LE SB0, 0x1 ;  /* 0x000080400000791a */ /* 0x004fe80000000000 */
.L_x_109:
[----:B------:R-:W-:Y:S05]  /*73e0*/  BSYNC.RECONVERGENT B0 ;  /* 0x0000000000007941 */ /* 0x000fea0003800200 */
.L_x_108:
        /* <DEDUP_REMOVED lines=15> */
.L_x_113:
[----:B------:R-:W-:Y:S05]  /*74e0*/  BSYNC B0 ;  /* 0x0000000000007941 */ /* 0x000fea0003800000 */
.L_x_112:
[----:B------:R-:W-:Y:S01]  /*74f0*/  ISETP.NE.AND P0, PT, R116, RZ, PT ;  /* 0x000000ff7400720c */ /* 0x000fe20003f05270 */
[----:B------:R-:W-:Y:S11]  /*7500*/  VIADD R105, R105, 0x1 ;  /* 0x0000000169697836 */ /* 0x000ff60000000000 */
[----:B------:R-:W-:Y:S01]  /*7510*/  @!UPT UIADD3 URZ, UPT, UPT, URZ, URZ, URZ ;  /* 0x000000fffffff290 */ /* 0x000fe2000fffe0ff */
[----:B------:R3:W4:Y:S04]  /*7520*/  @P0 LDS.128 R84, [R2+0x210] ;  /* 0x0002100002540984 */ /* 0x0007280000000c00 */
[----:B------:R1:W1:Y:S01]  /*7530*/  @P0 LDS.128 R80, [R3+UR49+0x200] ;  /* 0x0002003103500984 */ /* 0x0002620008000c00 */
        /* <DEDUP_REMOVED lines=14> */
.L_x_111:
[----:B------:R-:W-:Y:S05]  /*7620*/  BSYNC B1 ;  /* 0x0000000000017941 */ /* 0x000fea0003800000 */
.L_x_110:
[----:B------:R-:W-:Y:S05]  /*7630*/  VIADD R0, R48, 0x80 ;  /* 0x0000008030007836 */ /* 0x000fea0000000000 */
[----:B------:R-:W-:Y:S04]  /*7640*/  SHF.R.U32.HI R0, RZ, 0x15, R0 ;  /* 0x00000015ff007819 */ /* 0x000fe80000011600 */
[----:B------:R-:W-:Y:S11]  /*7650*/  LOP3.LUT P0, RZ, R0, 0x3, R101, 0x48, !PT ;  /* 0x0000000300ff7812 */ /* 0x000ff60007804865 */
[----:B------:R-:W-:Y:S02]  /*7660*/  @!UPT UIADD3 URZ, UPT, UPT, URZ, URZ, URZ ;  /* 0x000000fffffff290 */ /* 0x000fe4000fffe0ff */
[----:B------:R-:W-:Y:S05]  /*7670*/  @!P0 BRA `(.L_x_115) ;  /* 0x0000000000408947 */ /* 0x000fea0003800000 */
[----:B------:R-:W2:Y:S01]  /*7680*/  LDCU.64 UR8, c[0x4][0x78] ;  /* 0x01000f00ff0877ac */ /* 0x000ea20008000a00 */
[----:B------:R-:W-:Y:S01]  /*7690*/  MOV R3, 0x0 ;  /* 0x0000000000037802 */ /* 0x000fe20000000f00 */
[----:B-1----:R-:W-:Y:S02]  /*76a0*/  HFMA2 R12, -RZ, RZ, 0, 5.9604644775390625e-08 ;  /* 0x00000001ff0c7431 */ /* 0x002fe400000001ff */
[----:B------:R-:W-:Y:S02]  /*76b0*/  IMAD.MOV.U32 R8, RZ, RZ, 0x192 ;  /* 0x00000192ff087424 */ /* 0x000fe400078e00ff */
[----:B------:R-:W-:Y:S01]  /*76c0*/  IMAD.MOV.U32 R13, RZ, RZ, RZ ;  /* 0x000000ffff0d7224 */ /* 0x000fe200078e00ff */
[----:B------:R-:W1:Y:S01]  /*76d0*/  LDCU.64 UR6, c[0x4][0x80] ;  /* 0x01001000ff0677ac */ /* 0x000e620008000a00 */
[----:B------:R-:W3:Y:S01]  /*76e0*/  LDC.64 R2, c[0x4][R3] ;  /* 0x0100000003027b82 */ /* 0x000ee20000000a00 */
[----:B------:R-:W4:Y:S01]  /*76f0*/  LDCU.64 UR4, c[0x4][0x18] ;  /* 0x01000300ff0477ac */ /* 0x000f220008000a00 */
[----:B--2---:R-:W-:Y:S01]  /*7700*/  MOV R5, UR9 ;  /* 0x0000000900057c02 */ /* 0x004fe20008000f00 */
[----:B------:R-:W-:Y:S01]  /*7710*/  IMAD.U32 R4, RZ, RZ, UR8 ;  /* 0x00000008ff047e24 */ /* 0x000fe2000f8e00ff */
[----:B-1----:R-:W-:Y:S01]  /*7720*/  MOV R7, UR7 ;  /* 0x0000000700077c02 */ /* 0x002fe20008000f00 */
[----:B------:R-:W-:Y:S01]  /*7730*/  IMAD.U32 R6, RZ, RZ, UR6 ;  /* 0x00000006ff067e24 */ /* 0x000fe2000f8e00ff */
[----:B----4-:R-:W-:Y:S01]  /*7740*/  MOV R11, UR5 ;  /* 0x00000005000b7c02 */ /* 0x010fe20008000f00 */
[----:B------:R-:W-:Y:S02]  /*7750*/  IMAD.U32 R10, RZ, RZ, UR4 ;  /* 0x00000004ff0a7e24 */ /* 0x000fe4000f8e00ff */
[----:B------:R-:W-:Y:S07]  /*7760*/  LEPC R20, `(.L_x_115) ;  /* 0x000000001014794e */ /* 0x000fee0000000000 */
[----:B---3--:R-:W-:Y:S05]  /*7770*/  CALL.ABS.NOINC R2 ;  /* 0x0000000002007343 */ /* 0x008fea0003c00000 */
.L_x_115:
        /* <DEDUP_REMOVED lines=148> */
[----:B------:R-:W-:Y:S02]  /*80c0*/  UIADD3 UR8, UP0, UPT, UR52, 0x680, URZ ;  /* 0x0000068034087890 */ /* 0x000fe4000ff1e0ff */
[----:B------:R-:W-:Y:S02]  /*80d0*/  UIADD3 UR5, UPT, UPT, UR41, 0x80, URZ ;  /* 0x0000008029057890 */ /* 0x000fe4000fffe0ff */
[----:B------:R-:W-:Y:S01]  /*80e0*/  MOV R109, UR10 ;  /* 0x0000000a006d7c02 */ /* 0x000fe20008000f00 */
[----:B------:R-:W-:Y:S01]  /*80f0*/  UIADD3.X UR9, UPT, UPT, URZ, UR53, URZ, UP0, !UPT ;  /* 0x00000035ff097290 */ /* 0x000fe200087fe4ff */
[----:B------:R-:W-:Y:S02]  /*8100*/  UMOV UR6, UR42 ;  /* 0x0000002a00067c82 */ /* 0x000fe40008000000 */
[----:B------:R-:W-:Y:S01]  /*8110*/  R2UR UR4, R109 ;  /* 0x000000006d0472ca */ /* 0x000fe200000e0000 */
[----:B------:R-:W-:Y:S11]  /*8120*/  UMOV UR7, UR36 ;  /* 0x0000002400077c82 */ /* 0x000ff60008000000 */
[----:B------:R-:W-:Y:S01]  /*8130*/  @!UPT UIADD3 URZ, UPT, UPT, URZ, URZ, URZ ;  /* 0x000000fffffff290 */ /* 0x000fe2000fffe0ff */
[----:B------:R2:W-:Y:S01]  /*8140*/  UTMASTG.3D [UR4], [UR8] ;  /* 0x00000004080073b5 */ /* 0x0005e20008010000 */
[----:B------:R0:W-:Y:S01]  /*8150*/  UTMACMDFLUSH ;  /* 0x00000000000079b7 */ /* 0x0001e20000000000 */
[----:B--2---:R-:W-:Y:S04]  /*8160*/  DEPBAR.LE SB0, 0x1 ;  /* 0x000080400000791a */ /* 0x004fe80000000000 */
.L_x_117:
[----:B------:R-:W-:Y:S05]  /*8170*/  BSYNC.RECONVERGENT B0 ;  /* 0x0000000000007941 */ /* 0x000fea0003800200 */
.L_x_116:
        /* <DEDUP_REMOVED lines=15> */
.L_x_121:
[----:B------:R-:W-:Y:S05]  /*8270*/  BSYNC B0 ;  /* 0x0000000000007941 */ /* 0x000fea0003800000 */
.L_x_120:
        /* <DEDUP_REMOVED lines=19> */
.L_x_119:
[----:B------:R-:W-:Y:S05]  /*83b0*/  BSYNC B1 ;  /* 0x0000000000017941 */ /* 0x000fea0003800000 */
.L_x_118:
        /* <DEDUP_REMOVED lines=21> */
.L_x_123:
[----:B------:R-:W-:Y:S01]  /*8510*/  ISETP.NE.AND P0, PT, R110, RZ, PT ;  /* 0x000000ff6e00720c */ /* 0x000fe20003f05270 */
[----:B------:R-:W-:Y:S05]  /*8520*/  WARPSYNC.ALL ;  /* 0x0000000000007948 */ /* 0x000fea0003800000 */
[----:B------:R-:W-:Y:S01]  /*8530*/  R2UR UR4, R48 ;  /* 0x00000000300472ca */ /* 0x000fe200000e0000 */
[----:B------:R-:W-:Y:S01]  /*8540*/  BSSY.RECONVERGENT B0, `(.L_x_124) ;  /* 0x000009c000007945 */ /* 0x000fe20003800200 */
[-C--:B------:R-:W-:Y:S02]  /*8550*/  F2FP.F16.E5M2.UNPACK_B R2, R80.reuse ;  /* 0x00000050ff02723e */ /* 0x080fe400020004ff */
[----:B------:R-:W-:Y:S02]  /*8560*/  F2FP.F16.E5M2.UNPACK_B R80, R80.H1 ;  /* 0x00000050ff50723e */ /* 0x000fe400030004ff */
[-C--:B------:R-:W-:Y:S01]  /*8570*/  F2FP.F16.E5M2.UNPACK_B R51, R81.reuse ;  /* 0x00000051ff33723e */ /* 0x080fe200020004ff */
[--C-:B------:R-:W-:Y:S01]  /*8580*/  HADD2.F32 R0, -RZ, R2.reuse.H0_H0 ;  /* 0x20000002ff007230 */ /* 0x100fe20000004100 */
[----:B------:R-:W-:Y:S01]  /*8590*/  F2FP.F16.E5M2.UNPACK_B R81, R81.H1 ;  /* 0x00000051ff51723e */ /* 0x000fe200030004ff */
[----:B------:R-:W-:Y:S01]  /*85a0*/  HADD2.F32 R2, -RZ, R2.H1_H1 ;  /* 0x30000002ff027230 */ /* 0x000fe20000004100 */
[-C--:B------:R-:W-:Y:S01]  /*85b0*/  F2FP.F16.E5M2.UNPACK_B R55, R82.reuse ;  /* 0x00000052ff37723e */ /* 0x080fe200020004ff */
[--C-:B------:R-:W-:Y:S01]  /*85c0*/  HADD2.F32 R3, -RZ, R80.reuse.H0_H0 ;  /* 0x20000050ff037230 */ /* 0x100fe20000004100 */
[----:B------:R-:W-:Y:S01]  /*85d0*/  F2FP.F16.E5M2.UNPACK_B R82, R82.H1 ;  /* 0x00000052ff52723e */ /* 0x000fe200030004ff */
[----:B-1----:R-:W-:Y:S01]  /*85e0*/  LDTM.16dp32bit_t0_t15.x32 R4, tmem[UR4+0xc0] ;  /* 0x0000c004000479ee */ /* 0x002fe20008a80000 */
[----:B------:R-:W1:Y:S01]  /*85f0*/  LDTM.16dp32bit_t16_t31.x32 R4, tmem[UR4+0xe0] ;  /* 0x0000e004000479ee */ /* 0x000e620008aa0000 */
[----:B------:R-:W-:Y:S01]  /*8600*/  NOP ;  /* 0x0000000000007918 */ /* 0x000fe20000000000 */
[--C-:B------:R-:W-:Y:S01]  /*8610*/  HADD2.F32 R50, -RZ, R51.reuse.H0_H0 ;  /* 0x20000033ff327230 */ /* 0x100fe20000004100 */
[----:B------:R-:W-:Y:S01]  /*8620*/  R2UR UR5, R113 ;  /* 0x00000000710572ca */ /* 0x000fe200000e0000 */
[----:B------:R-:W-:Y:S01]  /*8630*/  HADD2.F32 R51, -RZ, R51.H1_H1 ;  /* 0x30000033ff337230 */ /* 0x000fe20000004100 */
[----:B------:R-:W-:Y:S01]  /*8640*/  F2FP.F16.E5M2.UNPACK_B R59, R83 ;  /* 0x00000053ff3b723e */ /* 0x000fe200020004ff */
[--C-:B------:R-:W-:Y:S01]  /*8650*/  HADD2.F32 R54, -RZ, R55.reuse.H0_H0 ;  /* 0x20000037ff367230 */ /* 0x100fe20000004100 */
[----:B------:R-:W-:Y:S01]  /*8660*/  F2FP.F16.E5M2.UNPACK_B R63, R84 ;  /* 0x00000054ff3f723e */ /* 0x000fe200020004ff */
[----:B------:R-:W-:Y:S01]  /*8670*/  HADD2.F32 R55, -RZ, R55.H1_H1 ;  /* 0x30000037ff377230 */ /* 0x000fe20000004100 */
[----:B------:R-:W-:Y:S01]  /*8680*/  F2FP.F16.E5M2.UNPACK_B R67, R85 ;  /* 0x00000055ff43723e */ /* 0x000fe200020004ff */
[--C-:B------:R-:W-:Y:S01]  /*8690*/  HADD2.F32 R58, -RZ, R59.reuse.H0_H0 ;  /* 0x2000003bff3a7230 */ /* 0x100fe20000004100 */
[----:B------:R-:W-:Y:S01]  /*86a0*/  F2FP.F16.E5M2.UNPACK_B R71, R86 ;  /* 0x00000056ff47723e */ /* 0x000fe200020004ff */
[----:B------:R-:W-:Y:S01]  /*86b0*/  HADD2.F32 R59, -RZ, R59.H1_H1 ;  /* 0x3000003bff3b7230 */ /* 0x000fe20000004100 */
[----:B------:R-:W-:Y:S01]  /*86c0*/  F2FP.F16.E5M2.UNPACK_B R74, R87 ;  /* 0x00000057ff4a723e */ /* 0x000fe200020004ff */
[--C-:B------:R-:W-:Y:S01]  /*86d0*/  HADD2.F32 R62, -RZ, R63.reuse.H0_H0 ;  /* 0x2000003fff3e7230 */ /* 0x100fe20000004100 */
[----:B------:R-:W-:Y:S01]  /*86e0*/  F2FP.F16.E5M2.UNPACK_B R83, R83.H1 ;  /* 0x00000053ff53723e */ /* 0x000fe200030004ff */
[----:B------:R-:W-:Y:S01]  /*86f0*/  UIADD3 UR5, UPT, UPT, UR5, 0xf0, URZ ;  /* 0x000000f005057890 */ /* 0x000fe2000fffe0ff */
[----:B------:R-:W-:Y:S01]  /*8700*/  HADD2.F32 R63, -RZ, R63.H1_H1 ;  /* 0x3000003fff3f7230 */ /* 0x000fe20000004100 */
[----:B------:R-:W-:Y:S01]  /*8710*/  F2FP.F16.E5M2.UNPACK_B R84, R84.H1 ;  /* 0x00000054ff54723e */ /* 0x000fe200030004ff */
[--C-:B------:R-:W-:Y:S01]  /*8720*/  HADD2.F32 R66, -RZ, R67.reuse.H0_H0 ;  /* 0x20000043ff427230 */ /* 0x100fe20000004100 */
[----:B------:R-:W-:Y:S01]  /*8730*/  UPRMT UR5, UR37, 0x654, UR5 ;  /* 0x0000065425057896 */ /* 0x000fe20008000005 */
[----:B------:R-:W-:Y:S01]  /*8740*/  HADD2.F32 R67, -RZ, R67.H1_H1 ;  /* 0x30000043ff437230 */ /* 0x000fe20000004100 */
[----:B------:R-:W-:Y:S01]  /*8750*/  F2FP.F16.E5M2.UNPACK_B R85, R85.H1 ;  /* 0x00000055ff55723e */ /* 0x000fe200030004ff */
[--C-:B------:R-:W-:Y:S02]  /*8760*/  HADD2.F32 R70, -RZ, R71.reuse.H0_H0 ;  /* 0x20000047ff467230 */ /* 0x100fe40000004100 */
[C---:B-1----:R-:W-:Y:S01]  /*8770*/  FMUL R4, R47.reuse, R4 ;  /* 0x000000042f047220 */ /* 0x042fe20000400000 */
[C---:B------:R-:W-:Y:S01]  /*8780*/  FMUL R5, R47.reuse, R5 ;  /* 0x000000052f057220 */ /* 0x040fe20000400000 */
[C---:B------:R-:W-:Y:S01]  /*8790*/  FMUL R8, R47.reuse, R8 ;  /* 0x000000082f087220 */ /* 0x040fe20000400000 */
[----:B------:R-:W-:Y:S01]  /*87a0*/  FMUL R9, R47, R9 ;  /* 0x000000092f097220 */ /* 0x000fe20000400000 */
[C---:B------:R-:W-:Y:S01]  /*87b0*/  FFMA R4, R49.reuse, R0, R4 ;  /* 0x0000000031047223 */ /* 0x040fe20000000004 */
[----:B------:R-:W-:Y:S01]  /*87c0*/  SYNCS.ARRIVE.TRANS64.RED.A1T0 RZ, [UR5], RZ ;  /* 0x000000ffffff79a7 */ /* 0x000fe20008100405 */
        /* <DEDUP_REMOVED lines=8> */
[----:B------:R-:W-:Y:S02]  /*8850*/  HADD2.F32 R71, -RZ, R71.H1_H1 ;  /* 0x30000047ff477230 */ /* 0x000fe40000004100 */
[C---:B------:R-:W-:Y:S01]  /*8860*/  FMUL R25, R47.reuse, R30 ;  /* 0x0000001e2f197220 */ /* 0x040fe20000400000 */
[C---:B------:R-:W-:Y:S01]  /*8870*/  FMUL R30, R47.reuse, R35 ;  /* 0x000000232f1e7220 */ /* 0x040fe20000400000 */
[----:B------:R-:W-:Y:S02]  /*8880*/  HADD2.F32 R48, -RZ, R80.H1_H1 ;  /* 0x30000050ff307230 */ /* 0x000fe40000004100 */
[C---:B------:R-:W-:Y:S01]  /*8890*/  FMUL R6, R47.reuse, R6 ;  /* 0x000000062f067220 */ /* 0x040fe20000400000 */
[C---:B------:R-:W-:Y:S01]  /*88a0*/  FMUL R7, R47.reuse, R7 ;  /* 0x000000072f077220 */ /* 0x040fe20000400000 */
[--C-:B------:R-:W-:Y:S02]  /*88b0*/  HADD2.F32 R52, -RZ, R81.reuse.H0_H0 ;  /* 0x20000051ff347230 */ /* 0x100fe40000004100 */
[----:B------:R-:W-:Y:S01]  /*88c0*/  FMUL R10, R47, R10 ;  /* 0x0000000a2f0a7220 */ /* 0x000fe20000400000 */
[C---:B------:R-:W-:Y:S01]  /*88d0*/  FFMA R6, R49.reuse, R3, R6 ;  /* 0x0000000331067223 */ /* 0x040fe20000000006 */
[----:B------:R-:W-:Y:S02]  /*88e0*/  HADD2.F32 R53, -RZ, R81.H1_H1 ;  /* 0x30000051ff357230 */ /* 0x000fe40000004100 */
[C---:B------:R-:W-:Y:S01]  /*88f0*/  FFMA R7, R49.reuse, R48, R7 ;  /* 0x0000003031077223 */ /* 0x040fe20000000007 */
[C---:B------:R-:W-:Y:S01]  /*8900*/  FFMA R8, R49.reuse, R50, R8 ;  /* 0x0000003231087223 */ /* 0x040fe20000000008 */
[C---:B------:R-:W-:Y:S01]  /*8910*/  FFMA R9, R49.reuse, R51, R9 ;  /* 0x0000003331097223 */ /* 0x040fe20000000009 */
[----:B------:R-:W-:Y:S01]  /*8920*/  FFMA R10, R49, R52, R10 ;  /* 0x00000034310a7223 */ /* 0x000fe2000000000a */
[--C-:B------:R-:W-:Y:S01]  /*8930*/  HADD2.F32 R48, -RZ, R74.reuse.H0_H0 ;  /* 0x2000004aff307230 */ /* 0x100fe20000004100 */
[----:B------:R-:W-:Y:S01]  /*8940*/  F2FP.SATFINITE.E5M2.F32.PACK_AB_MERGE_C R77, R7, R6, RZ ;  /* 0x00000006074d723e */ /* 0x000fe200048060ff */
[C---:B------:R-:W-:Y:S01]  /*8950*/  FMUL R7, R47.reuse, R24 ;  /* 0x000000182f077220 */ /* 0x040fe20000400000 */
[C---:B------:R-:W-:Y:S01]  /*8960*/  FMUL R24, R47.reuse, R29 ;  /* 0x0000001d2f187220 */ /* 0x040fe20000400000 */
[C---:B------:R-:W-:Y:S01]  /*8970*/  FMUL R29, R47.reuse, R34 ;  /* 0x000000222f1d7220 */ /* 0x040fe20000400000 */
[----:B------:R-:W-:Y:S02]  /*8980*/  HADD2.F32 R74, -RZ, R74.H1_H1 ;  /* 0x3000004aff4a7230 */ /* 0x000fe40000004100 */
[C---:B------:R-:W-:Y:S01]  /*8990*/  FMUL R11, R47.reuse, R11 ;  /* 0x0000000b2f0b7220 */ /* 0x040fe20000400000 */
[--C-:B------:R-:W-:Y:S02]  /*89a0*/  HADD2.F32 R56, -RZ, R82.reuse.H0_H0 ;  /* 0x20000052ff387230 */ /* 0x100fe40000004100 */
[----:B------:R-:W-:Y:S01]  /*89b0*/  FMUL R14, R47, R14 ;  /* 0x0000000e2f0e7220 */ /* 0x000fe20000400000 */
[----:B------:R-:W-:Y:S02]  /*89c0*/  HADD2.F32 R57, -RZ, R82.H1_H1 ;  /* 0x30000052ff397230 */ /* 0x000fe40000004100 */
[C---:B------:R-:W-:Y:S01]  /*89d0*/  FFMA R11, R49.reuse, R53, R11 ;  /* 0x00000035310b7223 */ /* 0x040fe2000000000b */
[----:B------:R-:W-:Y:S01]  /*89e0*/  F2FP.F16.E5M2.UNPACK_B R86, R86.H1 ;  /* 0x00000056ff56723e */ /* 0x000fe200030004ff */
[C---:B------:R-:W-:Y:S01]  /*89f0*/  FFMA R12, R49.reuse, R54, R12 ;  /* 0x00000036310c7223 */ /* 0x040fe2000000000c */
[C---:B------:R-:W-:Y:S01]  /*8a00*/  FFMA R13, R49.reuse, R55, R13 ;  /* 0x00000037310d7223 */ /* 0x040fe2000000000d */
[----:B------:R-:W-:Y:S01]  /*8a10*/  F2FP.F16.E5M2.UNPACK_B R87, R87.H1 ;  /* 0x00000057ff57723e */ /* 0x000fe200030004ff */
[----:B------:R-:W-:Y:S01]  /*8a20*/  FFMA R14, R49, R56, R14 ;  /* 0x00000038310e7223 */ /* 0x000fe2000000000e */
[----:B------:R-:W-:Y:S01]  /*8a30*/  F2FP.SATFINITE.E5M2.F32.PACK_AB_MERGE_C R10, R11, R10, RZ ;  /* 0x0000000a0b0a723e */ /* 0x000fe200048060ff */
[C---:B------:R-:W-:Y:S01]  /*8a40*/  FMUL R15, R47.reuse, R15 ;  /* 0x0000000f2f0f7220 */ /* 0x040fe20000400000 */
[--C-:B------:R-:W-:Y:S02]  /*8a50*/  HADD2.F32 R60, -RZ, R83.reuse.H0_H0 ;  /* 0x20000053ff3c7230 */ /* 0x100fe40000004100 */
[----:B------:R-:W-:Y:S01]  /*8a60*/  FMUL R18, R47, R18 ;  /* 0x000000122f127220 */ /* 0x000fe20000400000 */
[----:B------:R-:W-:Y:S02]  /*8a70*/  HADD2.F32 R61, -RZ, R83.H1_H1 ;  /* 0x30000053ff3d7230 */ /* 0x000fe40000004100 */
[----:B------:R-:W-:Y:S01]  /*8a80*/  FFMA R15, R49, R57, R15 ;  /* 0x00000039310f7223 */ /* 0x000fe2000000000f */
[----:B------:R-:W-:Y:S01]  /*8a90*/  IADD3 R45, PT, PT, R45, 0x1, RZ ;  /* 0x000000012d2d7810 */ /* 0x000fe20007ffe0ff */
[C---:B------:R-:W-:Y:S01]  /*8aa0*/  FFMA R16, R49.reuse, R58, R16 ;  /* 0x0000003a31107223 */ /* 0x040fe20000000010 */
        /* <DEDUP_REMOVED lines=8> */
[C---:B------:R-:W-:Y:S01]  /*8b30*/  FFMA R0, R49.reuse, R62, R0 ;  /* 0x0000003e31007223 */ /* 0x040fe20000000000 */
[C---:B------:R-:W-:Y:S01]  /*8b40*/  FFMA R2, R49.reuse, R63, R2 ;  /* 0x0000003f31027223 */ /* 0x040fe20000000002 */
[--C-:B------:R-:W-:Y:S02]  /*8b50*/  HADD2.F32 R68, -RZ, R85.reuse.H0_H0 ;  /* 0x20000055ff447230 */ /* 0x100fe40000004100 */
[----:B------:R-:W-:Y:S01]  /*8b60*/  FFMA R3, R49, R64, R3 ;  /* 0x0000004031037223 */ /* 0x000fe20000000003 */
[----:B------:R-:W-:Y:S02]  /*8b70*/  HADD2.F32 R69, -RZ, R85.H1_H1 ;  /* 0x30000055ff457230 */ /* 0x000fe40000004100 */
[C---:B------:R-:W-:Y:S01]  /*8b80*/  FMUL R21, R47.reuse, R26 ;  /* 0x0000001a2f157220 */ /* 0x040fe20000400000 */
[----:B------:R-:W-:Y:S01]  /*8b90*/  FMUL R22, R47, R27 ;  /* 0x0000001b2f167220 */ /* 0x000fe20000400000 */
[C---:B------:R-:W-:Y:S01]  /*8ba0*/  FFMA R6, R49.reuse, R65, R6 ;  /* 0x0000004131067223 */ /* 0x040fe20000000006 */
[----:B------:R-:W-:Y:S01]  /*8bb0*/  FFMA R7, R49, R66, R7 ;  /* 0x0000004231077223 */ /* 0x000fe20000000007 */
[----:B------:R-:W-:Y:S01]  /*8bc0*/  FMUL R23, R47, R28 ;  /* 0x0000001c2f177220 */ /* 0x000fe20000400000 */
[C---:B------:R-:W-:Y:S01]  /*8bd0*/  FFMA R20, R49.reuse, R67, R20 ;  /* 0x0000004331147223 */ /* 0x040fe20000000014 */
[--C-:B------:R-:W-:Y:S02]  /*8be0*/  HADD2.F32 R72, -RZ, R86.reuse.H0_H0 ;  /* 0x20000056ff487230 */ /* 0x100fe40000004100 */
[C---:B------:R-:W-:Y:S01]  /*8bf0*/  FFMA R21, R49.reuse, R68, R21 ;  /* 0x0000004431157223 */ /* 0x040fe20000000015 */
[----:B------:R-:W-:Y:S02]  /*8c00*/  HADD2.F32 R73, -RZ, R86.H1_H1 ;  /* 0x30000056ff497230 */ /* 0x000fe40000004100 */
[----:B------:R-:W-:Y:S01]  /*8c10*/  FFMA R22, R49, R69, R22 ;  /* 0x0000004531167223 */ /* 0x000fe20000000016 */
[C---:B------:R-:W-:Y:S01]  /*8c20*/  FMUL R26, R47.reuse, R31 ;  /* 0x0000001f2f1a7220 */ /* 0x040fe20000400000 */
[----:B------:R-:W-:Y:S01]  /*8c30*/  FMUL R27, R47, R32 ;  /* 0x000000202f1b7220 */ /* 0x000fe20000400000 */
[----:B------:R-:W-:Y:S01]  /*8c40*/  FFMA R23, R49, R70, R23 ;  /* 0x0000004631177223 */ /* 0x000fe20000000017 */
[----:B------:R-:W-:Y:S01]  /*8c50*/  FMUL R28, R47, R33 ;  /* 0x000000212f1c7220 */ /* 0x000fe20000400000 */
[C---:B------:R-:W-:Y:S01]  /*8c60*/  FFMA R24, R49.reuse, R71, R24 ;  /* 0x0000004731187223 */ /* 0x040fe20000000018 */
[--C-:B------:R-:W-:Y:S02]  /*8c70*/  HADD2.F32 R75, -RZ, R87.reuse.H0_H0 ;  /* 0x20000057ff4b7230 */ /* 0x100fe40000004100 */
[C---:B------:R-:W-:Y:S01]  /*8c80*/  FFMA R25, R49.reuse, R72, R25 ;  /* 0x0000004831197223 */ /* 0x040fe20000000019 */
[----:B------:R-:W-:Y:S02]  /*8c90*/  HADD2.F32 R76, -RZ, R87.H1_H1 ;  /* 0x30000057ff4c7230 */ /* 0x000fe40000004100 */
[----:B------:R-:W-:Y:S01]  /*8ca0*/  FFMA R26, R49, R73, R26 ;  /* 0x00000049311a7223 */ /* 0x000fe2000000001a */
[----:B------:R-:W-:Y:S01]  /*8cb0*/  F2FP.SATFINITE.E5M2.F32.PACK_AB_MERGE_C R14, R15, R14, RZ ;  /* 0x0000000e0f0e723e */ /* 0x000fe200048060ff */
[----:B------:R-:W-:Y:S01]  /*8cc0*/  FFMA R27, R49, R48, R27 ;  /* 0x00000030311b7223 */ /* 0x000fe2000000001b */
[----:B------:R-:W-:Y:S01]  /*8cd0*/  F2FP.SATFINITE.E5M2.F32.PACK_AB_MERGE_C R18, R19, R18, RZ ;  /* 0x000000121312723e */ /* 0x000fe200048060ff */
[C---:B------:R-:W-:Y:S01]  /*8ce0*/  FFMA R28, R49.reuse, R74, R28 ;  /* 0x0000004a311c7223 */ /* 0x040fe2000000001c */
[C---:B------:R-:W-:Y:S01]  /*8cf0*/  FFMA R29, R49.reuse, R75, R29 ;  /* 0x0000004b311d7223 */ /* 0x040fe2000000001d */
[----:B------:R-:W-:Y:S01]  /*8d00*/  FFMA R30, R49, R76, R30 ;  /* 0x0000004c311e7223 */ /* 0x000fe2000000001e */
[----:B------:R-:W-:Y:S02]  /*8d10*/  F2FP.SATFINITE.E5M2.F32.PACK_AB_MERGE_C R32, R5, R4, R77 ;  /* 0x000000040520723e */ /* 0x000fe4000480604d */
[----:B------:R-:W-:Y:S02]  /*8d20*/  F2FP.SATFINITE.E5M2.F32.PACK_AB_MERGE_C R33, R9, R8, R10 ;  /* 0x000000080921723e */ /* 0x000fe4000480600a */
        /* <DEDUP_REMOVED lines=10> */
[----:B------:R-:W-:Y:S05]  /*8dd0*/  F2FP.SATFINITE.E5M2.F32.PACK_AB_MERGE_C R7, R28, R27, R29 ;  /* 0x0000001b1c07723e */ /* 0x000fea000480601d */
        /* <DEDUP_REMOVED lines=18> */
.L_x_125:
[----:B------:R-:W-:Y:S05]  /*8f00*/  BSYNC.RECONVERGENT B0 ;  /* 0x0000000000007941 */ /* 0x000fea0003800200 */
.L_x_124:
[----:B------:R-:W-:Y:S01]  /*8f10*/  BAR.SYNC.DEFER_BLOCKING 0x1, 0x80 ;  /* 0x0042000000007b1d */ /* 0x000fe20000010000 */
[----:B------:R-:W-:Y:S01]  /*8f20*/  ISETP.NE.AND P2, PT, R111, RZ, PT ;  /* 0x000000ff6f00720c */ /* 0x000fe20003f45270 */
[----:B------:R-:W-:Y:S01]  /*8f30*/  IMAD.IADD R14, R43, 0x1, R94 ;  /* 0x000000012b0e7824 */ /* 0x000fe200078e025e */
[----:B------:R-:W-:Y:S01]  /*8f40*/  ISETP.NE.AND P0, PT, R112, 0x2, PT ;  /* 0x000000027000780c */ /* 0x000fe20003f05270 */
[----:B------:R-:W-:Y:S01]  /*8f50*/  IMAD.IADD R15, R44, 0x1, R95 ;  /* 0x000000012c0f7824 */ /* 0x000fe200078e025f */
[----:B------:R-:W-:Y:S02]  /*8f60*/  ISETP.NE.AND P1, PT, R45, 0x4, PT ;  /* 0x000000042d00780c */ /* 0x000fe40003f25270 */
[----:B------:R-:W-:Y:S02]  /*8f70*/  SEL R2, RZ, 0x1, P0 ;  /* 0x00000001ff027807 */ /* 0x000fe40000000000 */
[----:B------:R-:W-:Y:S02]  /*8f80*/  SEL R0, RZ, 0x1, P1 ;  /* 0x00000001ff007807 */ /* 0x000fe40000800000 */
[----:B------:R-:W-:Y:S02]  /*8f90*/  LOP3.LUT R106, R106, R2, RZ, 0x3c, !PT ;  /* 0x000000026a6a7212 */ /* 0x000fe400078e3cff */
[----:B------:R-:W-:Y:S02]  /*8fa0*/  LOP3.LUT R107, R107, R0, RZ, 0x3c, !PT ;  /* 0x000000006b6b7212 */ /* 0x000fe400078e3cff */
[----:B------:R-:W-:Y:S02]  /*8fb0*/  @P2 R2UR UR36, R103 ;  /* 0x00000000672422ca */ /* 0x000fe400000e0000 */
[----:B------:R-:W-:Y:S02]  /*8fc0*/  SEL R112, R112, RZ, P0 ;  /* 0x000000ff70707207 */ /* 0x000fe40000000000 */
[----:B------:R-:W-:Y:S01]  /*8fd0*/  SEL R45, R45, RZ, P1 ;  /* 0x000000ff2d2d7207 */ /* 0x000fe20000800000 */
[----:B------:R-:W-:Y:S10]  /*8fe0*/  @P2 BRA `(.L_x_126) ;  /* 0xffffffbc00382947 */ /* 0x000ff4000383ffff */
[----:B------:R-:W-:Y:S05]  /*8ff0*/  EXIT ;  /* 0x000000000000794d */ /* 0x000fea0003800000 */
.L_x_19:
[----:B--2---:R2:W1:Y:S02]  /*9000*/  SYNCS.PHASECHK.TRANS64.TRYWAIT P0, [R2+URZ+0x120], R3 ;  /* 0x00012003020075a7 */ /* 0x00446400080011ff */
[----:B-1----:R-:W-:Y:S05]  /*9010*/  @!P0 NANOSLEEP.SYNCS 0x989680 ;  /* 0x009896800000895d */ /* 0x002fea0003900000 */
[----:B------:R-:W1:Y:S02]  /*9020*/  @!P0 SYNCS.PHASECHK.TRANS64 P0, [R2+URZ+0x120], R3 ;  /* 0x00012003020085a7 */ /* 0x000e6400080010ff */
[----:B-1----:R-:W-:Y:S05]  /*9030*/  @!P0 BRA `(.L_x_19) ;  /* 0xfffffffc00f08947 */ /* 0x002fea000383ffff */
[----:B------:R-:W-:Y:S05]  /*9040*/  BRA `(.L_x_127) ;  /* 0xffffff8400747947 */ /* 0x000fea000383ffff */
.L_x_22:
[----:B-1----:R-:W-:-:S07]  /*9050*/  MOV R2, UR33 ;  /* 0x0000002100027c02 */ /* 0x002fce0008000f00 */
.L_x_128:
[----:B-1----:R1:W2:Y:S02]  /*9060*/  SYNCS.PHASECHK.TRANS64.TRYWAIT P0, [R2+URZ+0x30], R4 ;  /* 0x00003004020075a7 */ /* 0x0022a400080011ff */
[----:B--2---:R-:W-:Y:S05]  /*9070*/  @!P0 NANOSLEEP.SYNCS 0x989680 ;  /* 0x009896800000895d */ /* 0x004fea0003900000 */
[----:B------:R-:W2:Y:S02]  /*9080*/  @!P0 SYNCS.PHASECHK.TRANS64 P0, [R2+URZ+0x30], R4 ;  /* 0x00003004020085a7 */ /* 0x000ea400080010ff */
[----:B--2---:R-:W-:Y:S05]  /*9090*/  @!P0 BRA `(.L_x_128) ;  /* 0xfffffffc00f08947 */ /* 0x004fea000383ffff */
[----:B------:R-:W-:Y:S05]  /*90a0*/  BRA `(.L_x_21) ;  /* 0xffffff8400c47947 */ /* 0x000fea000383ffff */
.L_x_28:
[----:B-1----:R-:W-:-:S07]  /*90b0*/  MOV R2, UR17 ;  /* 0x0000001100027c02 */ /* 0x002fce0008000f00 */
.L_x_129:
[----:B-1----:R1:W2:Y:S02]  /*90c0*/  SYNCS.PHASECHK.TRANS64.TRYWAIT P0, [R2+URZ+0x30], R4 ;  /* 0x00003004020075a7 */ /* 0x0022a400080011ff */
[----:B--2---:R-:W-:Y:S05]  /*90d0*/  @!P0 NANOSLEEP.SYNCS 0x989680 ;  /* 0x009896800000895d */ /* 0x004fea0003900000 */
[----:B------:R-:W2:Y:S02]  /*90e0*/  @!P0 SYNCS.PHASECHK.TRANS64 P0, [R2+URZ+0x30], R4 ;  /* 0x00003004020085a7 */ /* 0x000ea400080010ff */
[----:B--2---:R-:W-:Y:S05]  /*90f0*/  @!P0 BRA `(.L_x_129) ;  /* 0xfffffffc00f08947 */ /* 0x004fea000383ffff */
[----:B------:R-:W-:Y:S05]  /*9100*/  BRA `(.L_x_27) ;  /* 0xffffff88006c7947 */ /* 0x000fea000383ffff */
.L_x_32:
[----:B-1----:R1:W2:Y:S02]  /*9110*/  SYNCS.PHASECHK.TRANS64.TRYWAIT P0, [R2+URZ+0xb0], R3 ;  /* 0x0000b003020075a7 */ /* 0x0022a400080011ff */
[----:B--2---:R-:W-:Y:S05]  /*9120*/  @!P0 NANOSLEEP.SYNCS 0x989680 ;  /* 0x009896800000895d */ /* 0x004fea0003900000 */
[----:B------:R-:W2:Y:S02]  /*9130*/  @!P0 SYNCS.PHASECHK.TRANS64 P0, [R2+URZ+0xb0], R3 ;  /* 0x0000b003020085a7 */ /* 0x000ea400080010ff */
[----:B--2---:R-:W-:Y:S05]  /*9140*/  @!P0 BRA `(.L_x_32) ;  /* 0xfffffffc00f08947 */ /* 0x004fea000383ffff */
[----:B------:R-:W-:Y:S05]  /*9150*/  BRA `(.L_x_130) ;  /* 0xffffff8800fc7947 */ /* 0x000fea000383ffff */
.L_x_36:
[----:B----4-:R-:W-:-:S07]  /*9160*/  MOV R0, UR5 ;  /* 0x0000000500007c02 */ /* 0x010fce0008000f00 */
.L_x_131:
[----:B-1----:R1:W2:Y:S02]  /*9170*/  SYNCS.PHASECHK.TRANS64.TRYWAIT P0, [R0+URZ], R2 ;  /* 0x00000002000075a7 */ /* 0x0022a400080011ff */
[----:B--2---:R-:W-:Y:S05]  /*9180*/  @!P0 NANOSLEEP.SYNCS 0x989680 ;  /* 0x009896800000895d */ /* 0x004fea0003900000 */
[----:B------:R-:W2:Y:S02]  /*9190*/  @!P0 SYNCS.PHASECHK.TRANS64 P0, [R0+URZ], R2 ;  /* 0x00000002000085a7 */ /* 0x000ea400080010ff */
[----:B--2---:R-:W-:Y:S05]  /*91a0*/  @!P0 BRA `(.L_x_131) ;  /* 0xfffffffc00f08947 */ /* 0x004fea000383ffff */
[----:B------:R-:W-:Y:S05]  /*91b0*/  BRA `(.L_x_132) ;  /* 0xffffff90006c7947 */ /* 0x000fea000383ffff */
.L_x_37:
[----:B----4-:R-:W-:-:S07]  /*91c0*/  MOV R0, UR5 ;  /* 0x0000000500007c02 */ /* 0x010fce0008000f00 */
.L_x_133:
[----:B-1----:R1:W2:Y:S02]  /*91d0*/  SYNCS.PHASECHK.TRANS64.TRYWAIT P0, [R0+URZ], R3 ;  /* 0x00000003000075a7 */ /* 0x0022a400080011ff */
[----:B--2---:R-:W-:Y:S05]  /*91e0*/  @!P0 NANOSLEEP.SYNCS 0x989680 ;  /* 0x009896800000895d */ /* 0x004fea0003900000 */
[----:B------:R-:W2:Y:S02]  /*91f0*/  @!P0 SYNCS.PHASECHK.TRANS64 P0, [R0+URZ], R3 ;  /* 0x00000003000085a7 */ /* 0x000ea400080010ff */
[----:B--2---:R-:W-:Y:S05]  /*9200*/  @!P0 BRA `(.L_x_133) ;  /* 0xfffffffc00f08947 */ /* 0x004fea000383ffff */
[----:B------:R-:W-:Y:S05]  /*9210*/  BRA `(.L_x_134) ;  /* 0xffffff9000787947 */ /* 0x000fea000383ffff */
.L_x_38:
[----:B----4-:R-:W-:-:S07]  /*9220*/  MOV R0, UR5 ;  /* 0x0000000500007c02 */ /* 0x010fce0008000f00 */
.L_x_135:
[----:B-1----:R1:W2:Y:S02]  /*9230*/  SYNCS.PHASECHK.TRANS64.TRYWAIT P0, [R0+URZ], R3 ;  /* 0x00000003000075a7 */ /* 0x0022a400080011ff */
[----:B--2---:R-:W-:Y:S05]  /*9240*/  @!P0 NANOSLEEP.SYNCS 0x989680 ;  /* 0x009896800000895d */ /* 0x004fea0003900000 */
[----:B------:R-:W2:Y:S02]  /*9250*/  @!P0 SYNCS.PHASECHK.TRANS64 P0, [R0+URZ], R3 ;  /* 0x00000003000085a7 */ /* 0x000ea400080010ff */
[----:B--2---:R-:W-:Y:S05]  /*9260*/  @!P0 BRA `(.L_x_135) ;  /* 0xfffffffc00f08947 */ /* 0x004fea000383ffff */
[----:B------:R-:W-:Y:S05]  /*9270*/  BRA `(.L_x_136) ;  /* 0xffffff9000847947 */ /* 0x000fea000383ffff */
.L_x_39:
[----:B----4-:R-:W-:-:S07]  /*9280*/  MOV R0, UR5 ;  /* 0x0000000500007c02 */ /* 0x010fce0008000f00 */
.L_x_137:
[----:B-1----:R1:W2:Y:S02]  /*9290*/  SYNCS.PHASECHK.TRANS64.TRYWAIT P0, [R0+URZ], R3 ;  /* 0x00000003000075a7 */ /* 0x0022a400080011ff */
[----:B--2---:R-:W-:Y:S05]  /*92a0*/  @!P0 NANOSLEEP.SYNCS 0x989680 ;  /* 0x009896800000895d */ /* 0x004fea0003900000 */
[----:B------:R-:W2:Y:S02]  /*92b0*/  @!P0 SYNCS.PHASECHK.TRANS64 P0, [R0+URZ], R3 ;  /* 0x00000003000085a7 */ /* 0x000ea400080010ff */
[----:B--2---:R-:W-:Y:S05]  /*92c0*/  @!P0 BRA `(.L_x_137) ;  /* 0xfffffffc00f08947 */ /* 0x004fea000383ffff */
[----:B------:R-:W-:Y:S05]  /*92d0*/  BRA `(.L_x_138) ;  /* 0xffffff9000907947 */ /* 0x000fea000383ffff */
.L_x_40:
[----:B----4-:R-:W-:-:S07]  /*92e0*/  MOV R0, UR5 ;  /* 0x0000000500007c02 */ /* 0x010fce0008000f00 */
.L_x_139:
[----:B-1----:R1:W2:Y:S02]  /*92f0*/  SYNCS.PHASECHK.TRANS64.TRYWAIT P0, [R0+URZ], R3 ;  /* 0x00000003000075a7 */ /* 0x0022a400080011ff */
[----:B--2---:R-:W-:Y:S05]  /*9300*/  @!P0 NANOSLEEP.SYNCS 0x989680 ;  /* 0x009896800000895d */ /* 0x004fea0003900000 */
[----:B------:R-:W2:Y:S02]  /*9310*/  @!P0 SYNCS.PHASECHK.TRANS64 P0, [R0+URZ], R3 ;  /* 0x00000003000085a7 */ /* 0x000ea400080010ff */
[----:B--2---:R-:W-:Y:S05]  /*9320*/  @!P0 BRA `(.L_x_139) ;  /* 0xfffffffc00f08947 */ /* 0x004fea000383ffff */
[----:B------:R-:W-:Y:S05]  /*9330*/  BRA `(.L_x_140) ;  /* 0xffffff90009c7947 */ /* 0x000fea000383ffff */
.L_x_43:
[----:B-1----:R1:W2:Y:S02]  /*9340*/  SYNCS.PHASECHK.TRANS64.TRYWAIT P0, [R0+URZ+0x110], R4 ;  /* 0x00011004000075a7 */ /* 0x0022a400080011ff */
[----:B--2---:R-:W-:Y:S05]  /*9350*/  @!P0 NANOSLEEP.SYNCS 0x989680 ;  /* 0x009896800000895d */ /* 0x004fea0003900000 */
[----:B------:R-:W2:Y:S02]  /*9360*/  @!P0 SYNCS.PHASECHK.TRANS64 P0, [R0+URZ+0x110], R4 ;  /* 0x00011004000085a7 */ /* 0x000ea400080010ff */
[----:B--2---:R-:W-:Y:S05]  /*9370*/  @!P0 BRA `(.L_x_43) ;  /* 0xfffffffc00f08947 */ /* 0x004fea000383ffff */
[----:B------:R-:W-:Y:S05]  /*9380*/  BRA `(.L_x_141) ;  /* 0xffffff9000f87947 */ /* 0x000fea000383ffff */
.L_x_44:
[----:B------:R-:W-:-:S07]  /*9390*/  MOV R0, UR5 ;  /* 0x0000000500007c02 */ /* 0x000fce0008000f00 */
.L_x_142:
[----:B-1----:R1:W2:Y:S02]  /*93a0*/  SYNCS.PHASECHK.TRANS64.TRYWAIT P0, [R0+URZ+0xc0], R5 ;  /* 0x0000c005000075a7 */ /* 0x0022a400080011ff */
[----:B--2---:R-:W-:Y:S05]  /*93b0*/  @!P0 NANOSLEEP.SYNCS 0x989680 ;  /* 0x009896800000895d */ /* 0x004fea0003900000 */
[----:B------:R-:W2:Y:S02]  /*93c0*/  @!P0 SYNCS.PHASECHK.TRANS64 P0, [R0+URZ+0xc0], R5 ;  /* 0x0000c005000085a7 */ /* 0x000ea400080010ff */
[----:B--2---:R-:W-:Y:S05]  /*93d0*/  @!P0 BRA `(.L_x_142) ;  /* 0xfffffffc00f08947 */ /* 0x004fea000383ffff */
[----:B------:R-:W-:Y:S05]  /*93e0*/  BRA `(.L_x_143) ;  /* 0xffffff9400087947 */ /* 0x000fea000383ffff */
.L_x_45:
[----:B-1----:R1:W2:Y:S02]  /*93f0*/  SYNCS.PHASECHK.TRANS64.TRYWAIT P1, [R0+URZ+0xb0], R4 ;  /* 0x0000b004000075a7 */ /* 0x0022a400080211ff */
[----:B--2---:R-:W-:Y:S05]  /*9400*/  @!P1 NANOSLEEP.SYNCS 0x989680 ;  /* 0x009896800000995d */ /* 0x004fea0003900000 */
[----:B------:R-:W2:Y:S02]  /*9410*/  @!P1 SYNCS.PHASECHK.TRANS64 P1, [R0+URZ+0xb0], R4 ;  /* 0x0000b004000095a7 */ /* 0x000ea400080210ff */
[----:B--2---:R-:W-:Y:S05]  /*9420*/  @!P1 BRA `(.L_x_45) ;  /* 0xfffffffc00f09947 */ /* 0x004fea000383ffff */
[----:B------:R-:W-:Y:S05]  /*9430*/  BRA `(.L_x_144) ;  /* 0xffffff9400387947 */ /* 0x000fea000383ffff */
.L_x_48:
[----:B------:R-:W-:-:S07]  /*9440*/  MOV R0, UR5 ;  /* 0x0000000500007c02 */ /* 0x000fce0008000f00 */
.L_x_145:
[----:B-1----:R1:W2:Y:S02]  /*9450*/  SYNCS.PHASECHK.TRANS64.TRYWAIT P0, [R0+URZ+0xc0], R2 ;  /* 0x0000c002000075a7 */ /* 0x0022a400080011ff */
[----:B--2---:R-:W-:Y:S05]  /*9460*/  @!P0 NANOSLEEP.SYNCS 0x989680 ;  /* 0x009896800000895d */ /* 0x004fea0003900000 */
[----:B------:R-:W2:Y:S02]  /*9470*/  @!P0 SYNCS.PHASECHK.TRANS64 P0, [R0+URZ+0xc0], R2 ;  /* 0x0000c002000085a7 */ /* 0x000ea400080010ff */
[----:B--2---:R-:W-:Y:S05]  /*9480*/  @!P0 BRA `(.L_x_145) ;  /* 0xfffffffc00f08947 */ /* 0x004fea000383ffff */
[----:B------:R-:W-:Y:S05]  /*9490*/  BRA `(.L_x_47) ;  /* 0xffffff94008c7947 */ /* 0x000fea000383ffff */
.L_x_55:
[----:B-1----:R1:W2:Y:S02]  /*94a0*/  SYNCS.PHASECHK.TRANS64.TRYWAIT P1, [R0+URZ+0xb0], R2 ;  /* 0x0000b002000075a7 */ /* 0x0022a400080211ff */
[----:B--2---:R-:W-:Y:S05]  /*94b0*/  @!P1 NANOSLEEP.SYNCS 0x989680 ;  /* 0x009896800000995d */ /* 0x004fea0003900000 */
[----:B------:R-:W2:Y:S02]  /*94c0*/  @!P1 SYNCS.PHASECHK.TRANS64 P1, [R0+URZ+0xb0], R2 ;  /* 0x0000b002000095a7 */ /* 0x000ea400080210ff */
[----:B--2---:R-:W-:Y:S05]  /*94d0*/  @!P1 BRA `(.L_x_55) ;  /* 0xfffffffc00f09947 */ /* 0x004fea000383ffff */
[----:B------:R-:W-:Y:S05]  /*94e0*/  BRA `(.L_x_146) ;  /* 0xffffff9800e47947 */ /* 0x000fea000383ffff */
.L_x_56:
[----:B------:R-:W-:-:S07]  /*94f0*/  MOV R2, UR9 ;  /* 0x0000000900027c02 */ /* 0x000fce0008000f00 */
.L_x_147:
[----:B-1----:R1:W2:Y:S02]  /*9500*/  SYNCS.PHASECHK.TRANS64.TRYWAIT P0, [R2+URZ+0xf0], R0 ;  /* 0x0000f000020075a7 */ /* 0x0022a400080011ff */
[----:B--2---:R-:W-:Y:S05]  /*9510*/  @!P0 NANOSLEEP.SYNCS 0x989680 ;  /* 0x009896800000895d */ /* 0x004fea0003900000 */
[----:B------:R-:W2:Y:S02]  /*9520*/  @!P0 SYNCS.PHASECHK.TRANS64 P0, [R2+URZ+0xf0], R0 ;  /* 0x0000f000020085a7 */ /* 0x000ea400080010ff */
[----:B--2---:R-:W-:Y:S05]  /*9530*/  @!P0 BRA `(.L_x_147) ;  /* 0xfffffffc00f08947 */ /* 0x004fea000383ffff */
[----:B------:R-:W-:Y:S05]  /*9540*/  BRA `(.L_x_148) ;  /* 0xffffff9c00187947 */ /* 0x000fea000383ffff */
.L_x_59:
[----:B------:R-:W-:Y:S07]  /*9550*/  MOV R0, UR7 ;  /* 0x0000000700007c02 */ /* 0x000fee0008000f00 */
.L_x_149:
[----:B-1----:R1:W2:Y:S02]  /*9560*/  SYNCS.PHASECHK.TRANS64.TRYWAIT P0, [R0+URZ], R2 ;  /* 0x00000002000075a7 */ /* 0x0022a400080011ff */
[----:B--2---:R-:W-:Y:S05]  /*9570*/  @!P0 NANOSLEEP.SYNCS 0x989680 ;  /* 0x009896800000895d */ /* 0x004fea0003900000 */
[----:B------:R-:W2:Y:S02]  /*9580*/  @!P0 SYNCS.PHASECHK.TRANS64 P0, [R0+URZ], R2 ;  /* 0x00000002000085a7 */ /* 0x000ea400080010ff */
[----:B--2---:R-:W-:Y:S05]  /*9590*/  @!P0 BRA `(.L_x_149) ;  /* 0xfffffffc00f08947 */ /* 0x004fea000383ffff */
[----:B------:R-:W-:Y:S05]  /*95a0*/  BRA `(.L_x_58) ;  /* 0xffffff9c00507947 */ /* 0x000fea000383ffff */
.L_x_62:
[----:B------:R-:W-:-:S07]  /*95b0*/  MOV R0, UR5 ;  /* 0x0000000500007c02 */ /* 0x000fce0008000f00 */
.L_x_150:
[----:B--2---:R2:W3:Y:S02]  /*95c0*/  SYNCS.PHASECHK.TRANS64.TRYWAIT P0, [R0+URZ], R2 ;  /* 0x00000002000075a7 */ /* 0x0044e400080011ff */
[----:B---3--:R-:W-:Y:S05]  /*95d0*/  @!P0 NANOSLEEP.SYNCS 0x989680 ;  /* 0x009896800000895d */ /* 0x008fea0003900000 */
[----:B------:R-:W3:Y:S02]  /*95e0*/  @!P0 SYNCS.PHASECHK.TRANS64 P0, [R0+URZ], R2 ;  /* 0x00000002000085a7 */ /* 0x000ee400080010ff */
[----:B---3--:R-:W-:Y:S05]  /*95f0*/  @!P0 BRA `(.L_x_150) ;  /* 0xfffffffc00f08947 */ /* 0x008fea000383ffff */
[----:B------:R-:W-:Y:S05]  /*9600*/  BRA `(.L_x_151) ;  /* 0xffffff9c00f07947 */ /* 0x000fea000383ffff */
.L_x_63:
[----:B------:R-:W-:-:S07]  /*9610*/  MOV R0, UR5 ;  /* 0x0000000500007c02 */ /* 0x000fce0008000f00 */
.L_x_152:
[----:B--2---:R2:W3:Y:S02]  /*9620*/  SYNCS.PHASECHK.TRANS64.TRYWAIT P0, [R0+URZ], R3 ;  /* 0x00000003000075a7 */ /* 0x0044e400080011ff */
[----:B---3--:R-:W-:Y:S05]  /*9630*/  @!P0 NANOSLEEP.SYNCS 0x989680 ;  /* 0x009896800000895d */ /* 0x008fea0003900000 */
[----:B------:R-:W3:Y:S02]  /*9640*/  @!P0 SYNCS.PHASECHK.TRANS64 P0, [R0+URZ], R3 ;  /* 0x00000003000085a7 */ /* 0x000ee400080010ff */
[----:B---3--:R-:W-:Y:S05]  /*9650*/  @!P0 BRA `(.L_x_152) ;  /* 0xfffffffc00f08947 */ /* 0x008fea000383ffff */
[----:B------:R-:W-:Y:S05]  /*9660*/  BRA `(.L_x_153) ;  /* 0xffffff9c00fc7947 */ /* 0x000fea000383ffff */
.L_x_64:
[----:B------:R-:W-:-:S07]  /*9670*/  MOV R0, UR5 ;  /* 0x0000000500007c02 */ /* 0x000fce0008000f00 */
.L_x_154:
[----:B--2---:R2:W3:Y:S02]  /*9680*/  SYNCS.PHASECHK.TRANS64.TRYWAIT P0, [R0+URZ], R3 ;  /* 0x00000003000075a7 */ /* 0x0044e400080011ff */
[----:B---3--:R-:W-:Y:S05]  /*9690*/  @!P0 NANOSLEEP.SYNCS 0x989680 ;  /* 0x009896800000895d */ /* 0x008fea0003900000 */
[----:B------:R-:W3:Y:S02]  /*96a0*/  @!P0 SYNCS.PHASECHK.TRANS64 P0, [R0+URZ], R3 ;  /* 0x00000003000085a7 */ /* 0x000ee400080010ff */
[----:B---3--:R-:W-:Y:S05]  /*96b0*/  @!P0 BRA `(.L_x_154) ;  /* 0xfffffffc00f08947 */ /* 0x008fea000383ffff */
[----:B------:R-:W-:Y:S05]  /*96c0*/  BRA `(.L_x_155) ;  /* 0xffffffa000087947 */ /* 0x000fea000383ffff */
.L_x_65:
[----:B--2---:R-:W-:-:S07]  /*96d0*/  MOV R0, UR7 ;  /* 0x0000000700007c02 */ /* 0x004fce0008000f00 */
.L_x_156:
[----:B--2---:R2:W3:Y:S02]  /*96e0*/  SYNCS.PHASECHK.TRANS64.TRYWAIT P0, [R0+URZ], R2 ;  /* 0x00000002000075a7 */ /* 0x0044e400080011ff */
[----:B---3--:R-:W-:Y:S05]  /*96f0*/  @!P0 NANOSLEEP.SYNCS 0x989680 ;  /* 0x009896800000895d */ /* 0x008fea0003900000 */
[----:B------:R-:W3:Y:S02]  /*9700*/  @!P0 SYNCS.PHASECHK.TRANS64 P0, [R0+URZ], R2 ;  /* 0x00000002000085a7 */ /* 0x000ee400080010ff */
[----:B---3--:R-:W-:Y:S05]  /*9710*/  @!P0 BRA `(.L_x_156) ;  /* 0xfffffffc00f08947 */ /* 0x008fea000383ffff */
[----:B------:R-:W-:Y:S05]  /*9720*/  BRA `(.L_x_157) ;  /* 0xffffffa000147947 */ /* 0x000fea000383ffff */
.L_x_70:
[----:B--2---:R2:W3:Y:S02]  /*9730*/  SYNCS.PHASECHK.TRANS64.TRYWAIT P0, [R0+URZ+0xb0], R2 ;  /* 0x0000b002000075a7 */ /* 0x0044e400080011ff */
[----:B---3--:R-:W-:Y:S05]  /*9740*/  @!P0 NANOSLEEP.SYNCS 0x989680 ;  /* 0x009896800000895d */ /* 0x008fea0003900000 */
[----:B------:R-:W3:Y:S02]  /*9750*/  @!P0 SYNCS.PHASECHK.TRANS64 P0, [R0+URZ+0xb0], R2 ;  /* 0x0000b002000085a7 */ /* 0x000ee400080010ff */
[----:B---3--:R-:W-:Y:S05]  /*9760*/  @!P0 BRA `(.L_x_70) ;  /* 0xfffffffc00f08947 */ /* 0x008fea000383ffff */
[----:B------:R-:W-:Y:S05]  /*9770*/  BRA `(.L_x_158) ;  /* 0xffffffa400207947 */ /* 0x000fea000383ffff */
.L_x_73:
[----:B------:R-:W-:Y:S07]  /*9780*/  MOV R0, UR7 ;  /* 0x0000000700007c02 */ /* 0x000fee0008000f00 */
.L_x_159:
[----:B--2---:R2:W3:Y:S02]  /*9790*/  SYNCS.PHASECHK.TRANS64.TRYWAIT P0, [R0+URZ+0xa8], R2 ;  /* 0x0000a802000075a7 */ /* 0x0044e400080011ff */
[----:B---3--:R-:W-:Y:S05]  /*97a0*/  @!P0 NANOSLEEP.SYNCS 0x989680 ;  /* 0x009896800000895d */ /* 0x008fea0003900000 */
[----:B------:R-:W3:Y:S02]  /*97b0*/  @!P0 SYNCS.PHASECHK.TRANS64 P0, [R0+URZ+0xa8], R2 ;  /* 0x0000a802000085a7 */ /* 0x000ee400080010ff */
[----:B---3--:R-:W-:Y:S05]  /*97c0*/  @!P0 BRA `(.L_x_159) ;  /* 0xfffffffc00f08947 */ /* 0x008fea000383ffff */
[----:B------:R-:W-:Y:S05]  /*97d0*/  BRA `(.L_x_72) ;  /* 0xffffffa800007947 */ /* 0x000fea000383ffff */
.L_x_76:
[----:B------:R-:W-:Y:S07]  /*97e0*/  MOV R0, UR7 ;  /* 0x0000000700007c02 */ /* 0x000fee0008000f00 */
.L_x_160:
[----:B-1----:R1:W2:Y:S02]  /*97f0*/  SYNCS.PHASECHK.TRANS64.TRYWAIT P0, [R0+URZ+0x80], R14 ;  /* 0x0000800e000075a7 */ /* 0x0022a400080011ff */
[----:B--2---:R-:W-:Y:S05]  /*9800*/  @!P0 NANOSLEEP.SYNCS 0x989680 ;  /* 0x009896800000895d */ /* 0x004fea0003900000 */
[----:B------:R-:W2:Y:S02]  /*9810*/  @!P0 SYNCS.PHASECHK.TRANS64 P0, [R0+URZ+0x80], R14 ;  /* 0x0000800e000085a7 */ /* 0x000ea400080010ff */
[----:B--2---:R-:W-:Y:S05]  /*9820*/  @!P0 BRA `(.L_x_160) ;  /* 0xfffffffc00f08947 */ /* 0x004fea000383ffff */
[----:B------:R-:W-:Y:S05]  /*9830*/  BRA `(.L_x_161) ;  /* 0xffffffa800787947 */ /* 0x000fea000383ffff */
.L_x_77:
[----:B------:R-:W-:Y:S07]  /*9840*/  MOV R0, UR7 ;  /* 0x0000000700007c02 */ /* 0x000fee0008000f00 */
.L_x_162:
[----:B-1----:R1:W2:Y:S02]  /*9850*/  SYNCS.PHASECHK.TRANS64.TRYWAIT P0, [R0+URZ+0x88], R14 ;  /* 0x0000880e000075a7 */ /* 0x0022a400080011ff */
[----:B--2---:R-:W-:Y:S05]  /*9860*/  @!P0 NANOSLEEP.SYNCS 0x989680 ;  /* 0x009896800000895d */ /* 0x004fea0003900000 */
[----:B------:R-:W2:Y:S02]  /*9870*/  @!P0 SYNCS.PHASECHK.TRANS64 P0, [R0+URZ+0x88], R14 ;  /* 0x0000880e000085a7 */ /* 0x000ea400080010ff */
[----:B--2---:R-:W-:Y:S05]  /*9880*/  @!P0 BRA `(.L_x_162) ;  /* 0xfffffffc00f08947 */ /* 0x004fea000383ffff */
[----:B------:R-:W-:Y:S05]  /*9890*/  BRA `(.L_x_163) ;  /* 0xffffffa800b07947 */ /* 0x000fea000383ffff */
.L_x_78:
[----:B------:R-:W-:Y:S07]  /*98a0*/  MOV R0, UR7 ;  /* 0x0000000700007c02 */ /* 0x000fee0008000f00 */
.L_x_164:
[----:B-1----:R1:W2:Y:S02]  /*98b0*/  SYNCS.PHASECHK.TRANS64.TRYWAIT P0, [R0+URZ+0x90], R14 ;  /* 0x0000900e000075a7 */ /* 0x0022a400080011ff */
[----:B--2---:R-:W-:Y:S05]  /*98c0*/  @!P0 NANOSLEEP.SYNCS 0x989680 ;  /* 0x009896800000895d */ /* 0x004fea0003900000 */
[----:B------:R-:W2:Y:S02]  /*98d0*/  @!P0 SYNCS.PHASECHK.TRANS64 P0, [R0+URZ+0x90], R14 ;  /* 0x0000900e000085a7 */ /* 0x000ea400080010ff */
[----:B--2---:R-:W-:Y:S05]  /*98e0*/  @!P0 BRA `(.L_x_164) ;  /* 0xfffffffc00f08947 */ /* 0x004fea000383ffff */
[----:B------:R-:W-:Y:S05]  /*98f0*/  BRA `(.L_x_165) ;  /* 0xffffffa800f47947 */ /* 0x000fea000383ffff */
.L_x_79:
[----:B------:R-:W-:Y:S07]  /*9900*/  MOV R0, UR7 ;  /* 0x0000000700007c02 */ /* 0x000fee0008000f00 */
.L_x_166:
[----:B-1----:R1:W2:Y:S02]  /*9910*/  SYNCS.PHASECHK.TRANS64.TRYWAIT P0, [R0+URZ+0x98], R14 ;  /* 0x0000980e000075a7 */ /* 0x0022a400080011ff */
[----:B--2---:R-:W-:Y:S05]  /*9920*/  @!P0 NANOSLEEP.SYNCS 0x989680 ;  /* 0x009896800000895d */ /* 0x004fea0003900000 */
[----:B------:R-:W2:Y:S02]  /*9930*/  @!P0 SYNCS.PHASECHK.TRANS64 P0, [R0+URZ+0x98], R14 ;  /* 0x0000980e000085a7 */ /* 0x000ea400080010ff */
[----:B--2---:R-:W-:Y:S05]  /*9940*/  @!P0 BRA `(.L_x_166) ;  /* 0xfffffffc00f08947 */ /* 0x004fea000383ffff */
[----:B------:R-:W-:Y:S05]  /*9950*/  BRA `(.L_x_167) ;  /* 0xffffffac00787947 */ /* 0x000fea000383ffff */
.L_x_81:
[----:B------:R-:W-:-:S07]  /*9960*/  MOV R0, UR7 ;  /* 0x0000000700007c02 */ /* 0x000fce0008000f00 */
.L_x_168:
[----:B-1----:R1:W3:Y:S02]  /*9970*/  SYNCS.PHASECHK.TRANS64.TRYWAIT P0, [R0+URZ+0x80], R2 ;  /* 0x00008002000075a7 */ /* 0x0022e400080011ff */
[----:B---3--:R-:W-:Y:S05]  /*9980*/  @!P0 NANOSLEEP.SYNCS 0x989680 ;  /* 0x009896800000895d */ /* 0x008fea0003900000 */
[----:B------:R-:W3:Y:S02]  /*9990*/  @!P0 SYNCS.PHASECHK.TRANS64 P0, [R0+URZ+0x80], R2 ;  /* 0x00008002000085a7 */ /* 0x000ee400080010ff */
[----:B---3--:R-:W-:Y:S05]  /*99a0*/  @!P0 BRA `(.L_x_168) ;  /* 0xfffffffc00f08947 */ /* 0x008fea000383ffff */
[----:B------:R-:W-:Y:S05]  /*99b0*/  BRA `(.L_x_169) ;  /* 0xffffffac00e87947 */ /* 0x000fea000383ffff */
.L_x_82:
[----:B-1----:R-:W-:-:S07]  /*99c0*/  MOV R0, UR7 ;  /* 0x0000000700007c02 */ /* 0x002fce0008000f00 */
.L_x_170:
[----:B-1----:R1:W3:Y:S02]  /*99d0*/  SYNCS.PHASECHK.TRANS64.TRYWAIT P0, [R0+URZ+0x88], R2 ;  /* 0x00008802000075a7 */ /* 0x0022e400080011ff */
[----:B---3--:R-:W-:Y:S05]  /*99e0*/  @!P0 NANOSLEEP.SYNCS 0x989680 ;  /* 0x009896800000895d */ /* 0x008fea0003900000 */
[----:B------:R-:W3:Y:S02]  /*99f0*/  @!P0 SYNCS.PHASECHK.TRANS64 P0, [R0+URZ+0x88], R2 ;  /* 0x00008802000085a7 */ /* 0x000ee400080010ff */
[----:B---3--:R-:W-:Y:S05]  /*9a00*/  @!P0 BRA `(.L_x_170) ;  /* 0xfffffffc00f08947 */ /* 0x008fea000383ffff */
[----:B------:R-:W-:Y:S05]  /*9a10*/  BRA `(.L_x_171) ;  /* 0xffffffac00d87947 */ /* 0x000fea000383ffff */
.L_x_83:
[----:B-1----:R-:W-:-:S07]  /*9a20*/  MOV R0, UR7 ;  /* 0x0000000700007c02 */ /* 0x002fce0008000f00 */
.L_x_172:
[----:B-1----:R1:W3:Y:S02]  /*9a30*/  SYNCS.PHASECHK.TRANS64.TRYWAIT P0, [R0+URZ+0x90], R2 ;  /* 0x00009002000075a7 */ /* 0x0022e400080011ff */
[----:B---3--:R-:W-:Y:S05]  /*9a40*/  @!P0 NANOSLEEP.SYNCS 0x989680 ;  /* 0x009896800000895d */ /* 0x008fea0003900000 */
[----:B------:R-:W3:Y:S02]  /*9a50*/  @!P0 SYNCS.PHASECHK.TRANS64 P0, [R0+URZ+0x90], R2 ;  /* 0x00009002000085a7 */ /* 0x000ee400080010ff */
[----:B---3--:R-:W-:Y:S05]  /*9a60*/  @!P0 BRA `(.L_x_172) ;  /* 0xfffffffc00f08947 */ /* 0x008fea000383ffff */
[----:B------:R-:W-:Y:S05]  /*9a70*/  BRA `(.L_x_173) ;  /* 0xffffffac00c87947 */ /* 0x000fea000383ffff */
.L_x_85:
[----:B--2---:R2:W4:Y:S02]  /*9a80*/  SYNCS.PHASECHK.TRANS64.TRYWAIT P0, [R0+URZ+0xb0], R2 ;  /* 0x0000b002000075a7 */ /* 0x00452400080011ff */
[----:B----4-:R-:W-:Y:S05]  /*9a90*/  @!P0 NANOSLEEP.SYNCS 0x989680 ;  /* 0x009896800000895d */ /* 0x010fea0003900000 */
[----:B------:R-:W4:Y:S02]  /*9aa0*/  @!P0 SYNCS.PHASECHK.TRANS64 P0, [R0+URZ+0xb0], R2 ;  /* 0x0000b002000085a7 */ /* 0x000f2400080010ff */
[----:B----4-:R-:W-:Y:S05]  /*9ab0*/  @!P0 BRA `(.L_x_85) ;  /* 0xfffffffc00f08947 */ /* 0x010fea000383ffff */
[----:B------:R-:W-:Y:S05]  /*9ac0*/  BRA `(.L_x_174) ;  /* 0xffffffb000947947 */ /* 0x000fea000383ffff */
.L_x_96:
[----:B-1----:R1:W3:Y:S02]  /*9ad0*/  SYNCS.PHASECHK.TRANS64.TRYWAIT P1, [R2+URZ+0x60], R0 ;  /* 0x00006000020075a7 */ /* 0x0022e400080211ff */
[----:B---3--:R-:W-:Y:S05]  /*9ae0*/  @!P1 NANOSLEEP.SYNCS 0x989680 ;  /* 0x009896800000995d */ /* 0x008fea0003900000 */
[----:B------:R-:W3:Y:S02]  /*9af0*/  @!P1 SYNCS.PHASECHK.TRANS64 P1, [R2+URZ+0x60], R0 ;  /* 0x00006000020095a7 */ /* 0x000ee400080210ff */
[----:B---3--:R-:W-:Y:S05]  /*9b00*/  @!P1 BRA `(.L_x_96) ;  /* 0xfffffffc00f09947 */ /* 0x008fea000383ffff */
[----:B------:R-:W-:Y:S05]  /*9b10*/  BRA `(.L_x_95) ;  /* 0xffffffbc00ac7947 */ /* 0x000fea000383ffff */
.L_x_98:
[----:B-1----:R1:W2:Y:S02]  /*9b20*/  SYNCS.PHASECHK.TRANS64.TRYWAIT P0, [R113+URZ+0xd0], R3 ;  /* 0x0000d003710075a7 */ /* 0x0022a400080011ff */
[----:B--2---:R-:W-:Y:S05]  /*9b30*/  @!P0 NANOSLEEP.SYNCS 0x989680 ;  /* 0x009896800000895d */ /* 0x004fea0003900000 */
[----:B------:R-:W2:Y:S02]  /*9b40*/  @!P0 SYNCS.PHASECHK.TRANS64 P0, [R113+URZ+0xd0], R3 ;  /* 0x0000d003710085a7 */ /* 0x000ea400080010ff */
[----:B--2---:R-:W-:Y:S05]  /*9b50*/  @!P0 BRA `(.L_x_98) ;  /* 0xfffffffc00f08947 */ /* 0x004fea000383ffff */
[----:B------:R-:W-:Y:S05]  /*9b60*/  BRA `(.L_x_97) ;  /* 0xffffffc000007947 */ /* 0x000fea000383ffff */
.L_x_106:
[----:B--2---:R2:W3:Y:S02]  /*9b70*/  SYNCS.PHASECHK.TRANS64.TRYWAIT P0, [R0+URZ+0x60], R3 ;  /* 0x00006003000075a7 */ /* 0x0044e400080011ff */
[----:B---3--:R-:W-:Y:S05]  /*9b80*/  @!P0 NANOSLEEP.SYNCS 0x989680 ;  /* 0x009896800000895d */ /* 0x008fea0003900000 */
[----:B------:R-:W3:Y:S02]  /*9b90*/  @!P0 SYNCS.PHASECHK.TRANS64 P0, [R0+URZ+0x60], R3 ;  /* 0x00006003000085a7 */ /* 0x000ee400080010ff */
[----:B---3--:R-:W-:Y:S05]  /*9ba0*/  @!P0 BRA `(.L_x_106) ;  /* 0xfffffffc00f08947 */ /* 0x008fea000383ffff */
[----:B------:R-:W-:Y:S05]  /*9bb0*/  BRA `(.L_x_105) ;  /* 0xffffffc800f07947 */ /* 0x000fea000383ffff */
.L_x_114:
[----:B--2---:R2:W3:Y:S02]  /*9bc0*/  SYNCS.PHASECHK.TRANS64.TRYWAIT P0, [R0+URZ+0x60], R4 ;  /* 0x00006004000075a7 */ /* 0x0044e400080011ff */
[----:B---3--:R-:W-:Y:S05]  /*9bd0*/  @!P0 NANOSLEEP.SYNCS 0x989680 ;  /* 0x009896800000895d */ /* 0x008fea0003900000 */
[----:B------:R-:W3:Y:S02]  /*9be0*/  @!P0 SYNCS.PHASECHK.TRANS64 P0, [R0+URZ+0x60], R4 ;  /* 0x00006004000085a7 */ /* 0x000ee400080010ff */
[----:B---3--:R-:W-:Y:S05]  /*9bf0*/  @!P0 BRA `(.L_x_114) ;  /* 0xfffffffc00f08947 */ /* 0x008fea000383ffff */
[----:B------:R-:W-:Y:S05]  /*9c00*/  BRA `(.L_x_113) ;  /* 0xffffffd800347947 */ /* 0x000fea000383ffff */
.L_x_122:
[----:B--2---:R2:W3:Y:S02]  /*9c10*/  SYNCS.PHASECHK.TRANS64.TRYWAIT P0, [R0+URZ+0x60], R4 ;  /* 0x00006004000075a7 */ /* 0x0044e400080011ff */
[----:B---3--:R-:W-:Y:S05]  /*9c20*/  @!P0 NANOSLEEP.SYNCS 0x989680 ;  /* 0x009896800000895d */ /* 0x008fea0003900000 */
[----:B------:R-:W3:Y:S02]  /*9c30*/  @!P0 SYNCS.PHASECHK.TRANS64 P0, [R0+URZ+0x60], R4 ;  /* 0x00006004000085a7 */ /* 0x000ee400080010ff */
[----:B---3--:R-:W-:Y:S05]  /*9c40*/  @!P0 BRA `(.L_x_122) ;  /* 0xfffffffc00f08947 */ /* 0x008fea000383ffff */
[----:B------:R-:W-:Y:S05]  /*9c50*/  BRA `(.L_x_121) ;  /* 0xffffffe400847947 */ /* 0x000fea000383ffff */
        .weak           $__internal_0_$__cuda_sm10x_tcgen05_guardrail_trap_col_being_dealloced_not_returned_by_alloc
        .type           $__internal_0_$__cuda_sm10x_tcgen05_guardrail_trap_col_being_dealloced_not_returned_by_alloc,@function
        .size           $__internal_0_$__cuda_sm10x_tcgen05_guardrail_trap_col_being_dealloced_not_returned_by_alloc,($__internal_1_$__cuda_sm10x_tcgen05_guardrail_trap_phase_invalid_during_alloc - $__internal_0_$__cuda_sm10x_tcgen05_guardrail_trap_col_being_dealloced_not_returned_by_alloc)
$__internal_0_$__cuda_sm10x_tcgen05_guardrail_trap_col_being_dealloced_not_returned_by_alloc:
[----:B------:R-:W-:Y:S05]  /*9c60*/  BPT.TRAP 0x1 ;  /* 0x000000040000795c */ /* 0x000fea0000300000 */
[----:B------:R-:W-:-:S04]  /*9c70*/  HFMA2 R3, -RZ, RZ, 0, 0 ;  /* 0x00000000ff037431 */ /* 0x000fc800000001ff */
[----:B------:R-:W-:Y:S05]  /*9c80*/  RET.REL.NODEC R2 `(_ZN7cutlass13device_kernelINS_4gemm6kernel13GemmUniversalIN4cute5tupleIJiiiiEEENS1_10collective13CollectiveMmaINS1_35MainloopSm100TmaUmmaWarpSpecializedILi6ELi2ELi4ENS5_IJNS4_1CILi1EEESB_SB_EEEEENS5_IJNSA_ILi64EEENSA_ILi256EEENSA_ILi32EEEEEENS_12float_e5m2_tENS5_IJlSB_lEEESI_SJ_NS4_8TiledMMAINS4_8MMA_AtomIJNS4_10MMA_TraitsINS4_19SM100_MMA_F8F6F4_SSEJSI_SI_fSE_SF_NS4_17integral_constantINS4_4UMMA5MajorELSQ_0EEESR_NSO_INSP_7ScaleInELSS_0EEEST_EEEEEENS4_6LayoutISC_NS5_IJNSA_ILi0EEESX_SX_EEEEENS5_IJNS4_10UnderscoreES10_S10_EEEEENS4_13SM90_TMA_LOADENS4_14ComposedLayoutINS4_7SwizzleILi1ELi4ELi3EEENS4_18smem_ptr_flag_bitsILi8EEENSW_INS5_IJNSA_ILi8EEESG_EEENS5_IJSG_SB_EEEEEEEvNS4_8identityES13_S1D_vS1E_EENS_8epilogue10collective18CollectiveEpilogueINS1G_23Sm100TmaWarpSpecializedILi4ELi2ELi32ELb0ELb0EEEJSH_NS5_IJNSW_ISE_SB_EES1L_EEESI_SJ_SI_SJ_NS1G_6fusion15FusionCallbacksIS1K_NS1N_17LinearCombinationISI_fSI_fLNS_15FloatRoundStyleE2EEESH_S1M_JEEENS4_5SM1004TMEM4LOAD26SM100_TMEM_LOAD_16dp32b32xES13_NS14_INS15_ILi2ELi4ELi3EEES18_NSW_INS5_IJS19_SE_EEENS5_IJSE_SB_EEEEEEENS4_39AutoVectorizingCopyWithAssumedAlignmentILi128EEENS4_14SM90_TMA_STOREES21_S23_S23_EEEvvEEEEvNT_6ParamsE) ;  /* 0xffffff6002dc7950 */ /* 0x000fea0003c3ffff */
        .weak           $__internal_1_$__cuda_sm10x_tcgen05_guardrail_trap_phase_invalid_during_alloc
        .type           $__internal_1_$__cuda_sm10x_tcgen05_guardrail_trap_phase_invalid_during_alloc,@function
        .size           $__internal_1_$__cuda_sm10x_tcgen05_guardrail_trap_phase_invalid_during_alloc,($__internal_2_$__cuda_sm10x_tcgen05_guardrail_trap_unallocated_columns_being_dealloced - $__internal_1_$__cuda_sm10x_tcgen05_guardrail_trap_phase_invalid_during_alloc)
$__internal_1_$__cuda_sm10x_tcgen05_guardrail_trap_phase_invalid_during_alloc:
[----:B------:R-:W-:Y:S05]  /*9c90*/  BPT.TRAP 0x1 ;  /* 0x000000040000795c */ /* 0x000fea0000300000 */
[----:B------:R-:W-:-:S04]  /*9ca0*/  MOV R3, 0x0 ;  /* 0x0000000000037802 */ /* 0x000fc80000000f00 */
[----:B------:R-:W-:Y:S05]  /*9cb0*/  RET.REL.NODEC R2 `(_ZN7cutlass13device_kernelINS_4gemm6kernel13GemmUniversalIN4cute5tupleIJiiiiEEENS1_10collective13CollectiveMmaINS1_35MainloopSm100TmaUmmaWarpSpecializedILi6ELi2ELi4ENS5_IJNS4_1CILi1EEESB_SB_EEEEENS5_IJNSA_ILi64EEENSA_ILi256EEENSA_ILi32EEEEEENS_12float_e5m2_tENS5_IJlSB_lEEESI_SJ_NS4_8TiledMMAINS4_8MMA_AtomIJNS4_10MMA_TraitsINS4_19SM100_MMA_F8F6F4_SSEJSI_SI_fSE_SF_NS4_17integral_constantINS4_4UMMA5MajorELSQ_0EEESR_NSO_INSP_7ScaleInELSS_0EEEST_EEEEEENS4_6LayoutISC_NS5_IJNSA_ILi0EEESX_SX_EEEEENS5_IJNS4_10UnderscoreES10_S10_EEEEENS4_13SM90_TMA_LOADENS4_14ComposedLayoutINS4_7SwizzleILi1ELi4ELi3EEENS4_18smem_ptr_flag_bitsILi8EEENSW_INS5_IJNSA_ILi8EEESG_EEENS5_IJSG_SB_EEEEEEEvNS4_8identityES13_S1D_vS1E_EENS_8epilogue10collective18CollectiveEpilogueINS1G_23Sm100TmaWarpSpecializedILi4ELi2ELi32ELb0ELb0EEEJSH_NS5_IJNSW_ISE_SB_EES1L_EEESI_SJ_SI_SJ_NS1G_6fusion15FusionCallbacksIS1K_NS1N_17LinearCombinationISI_fSI_fLNS_15FloatRoundStyleE2EEESH_S1M_JEEENS4_5SM1004TMEM4LOAD26SM100_TMEM_LOAD_16dp32b32xES13_NS14_INS15_ILi2ELi4ELi3EEES18_NSW_INS5_IJS19_SE_EEENS5_IJSE_SB_EEEEEEENS4_39AutoVectorizingCopyWithAssumedAlignmentILi128EEENS4_14SM90_TMA_STOREES21_S23_S23_EEEvvEEEEvNT_6ParamsE) ;  /* 0xffffff6002d07950 */ /* 0x000fea0003c3ffff */
        .weak           $__internal_2_$__cuda_sm10x_tcgen05_guardrail_trap_unallocated_columns_being_dealloced
        .type           $__internal_2_$__cuda_sm10x_tcgen05_guardrail_trap_unallocated_columns_being_dealloced,@function
        .size           $__internal_2_$__cuda_sm10x_tcgen05_guardrail_trap_unallocated_columns_being_dealloced,(.L_x_176 - $__internal_2_$__cuda_sm10x_tcgen05_guardrail_trap_unallocated_columns_being_dealloced)
$__internal_2_$__cuda_sm10x_tcgen05_guardrail_trap_unallocated_columns_being_dealloced:
[----:B------:R-:W-:Y:S05]  /*9cc0*/  BPT.TRAP 0x1 ;  /* 0x000000040000795c */ /* 0x000fea0000300000 */
[----:B------:R-:W-:-:S04]  /*9cd0*/  HFMA2 R3, -RZ, RZ, 0, 0 ;  /* 0x00000000ff037431 */ /* 0x000fc800000001ff */
[----:B------:R-:W-:Y:S05]  /*9ce0*/  RET.REL.NODEC R2 `(_ZN7cutlass13device_kernelINS_4gemm6kernel13GemmUniversalIN4cute5tupleIJiiiiEEENS1_10collective13CollectiveMmaINS1_35MainloopSm100TmaUmmaWarpSpecializedILi6ELi2ELi4ENS5_IJNS4_1CILi1EEESB_SB_EEEEENS5_IJNSA_ILi64EEENSA_ILi256EEENSA_ILi32EEEEEENS_12float_e5m2_tENS5_IJlSB_lEEESI_SJ_NS4_8TiledMMAINS4_8MMA_AtomIJNS4_10MMA_TraitsINS4_19SM100_MMA_F8F6F4_SSEJSI_SI_fSE_SF_NS4_17integral_constantINS4_4UMMA5MajorELSQ_0EEESR_NSO_INSP_7ScaleInELSS_0EEEST_EEEEEENS4_6LayoutISC_NS5_IJNSA_ILi0EEESX_SX_EEEEENS5_IJNS4_10UnderscoreES10_S10_EEEEENS4_13SM90_TMA_LOADENS4_14ComposedLayoutINS4_7SwizzleILi1ELi4ELi3EEENS4_18smem_ptr_flag_bitsILi8EEENSW_INS5_IJNSA_ILi8EEESG_EEENS5_IJSG_SB_EEEEEEEvNS4_8identityES13_S1D_vS1E_EENS_8epilogue10collective18CollectiveEpilogueINS1G_23Sm100TmaWarpSpecializedILi4ELi2ELi32ELb0ELb0EEEJSH_NS5_IJNSW_ISE_SB_EES1L_EEESI_SJ_SI_SJ_NS1G_6fusion15FusionCallbacksIS1K_NS1N_17LinearCombinationISI_fSI_fLNS_15FloatRoundStyleE2EEESH_S1M_JEEENS4_5SM1004TMEM4LOAD26SM100_TMEM_LOAD_16dp32b32xES13_NS14_INS15_ILi2ELi4ELi3EEES18_NSW_INS5_IJS19_SE_EEENS5_IJSE_SB_EEEEEEENS4_39AutoVectorizingCopyWithAssumedAlignmentILi128EEENS4_14SM90_TMA_STOREES21_S23_S23_EEEvvEEEEvNT_6ParamsE) ;  /* 0xffffff6002c47950 */ /* 0x000fea0003c3ffff */
.L_x_175:
[----:B------:R-:W-:-:S00]  /*9cf0*/  BRA `(.L_x_175) ;  /* 0xfffffffc00fc7947 */ /* 0x000fc0000383ffff */
[----:B------:R-:W-:-:S00]  /*9d00*/  NOP ;  /* 0x0000000000007918 */ /* 0x000fc00000000000 */
[----:B------:R-:W-:-:S00]  /*9d10*/  NOP ;  /* 0x0000000000007918 */ /* 0x000fc00000000000 */
[----:B------:R-:W-:-:S00]  /*9d20*/  NOP ;  /* 0x0000000000007918 */ /* 0x000fc00000000000 */
[----:B------:R-:W-:-:S00]  /*9d30*/  NOP ;  /* 0x0000000000007918 */ /* 0x000fc00000000000 */
[----:B------:R-:W-:-:S00]  /*9d40*/  NOP ;  /* 0x0000000000007918 */ /* 0x000fc00000000000 */
[----:B------:R-:W-:-:S00]  /*9d50*/  NOP ;  /* 0x0000000000007918 */ /* 0x000fc00000000000 */
[----:B------:R-:W-:-:S00]  /*9d60*/  NOP ;  /* 0x0000000000007918 */ /* 0x000fc00000000000 */
[----:B------:R-:W-:-:S00]  /*9d70*/  NOP ;  /* 0x0000000000007918 */ /* 0x000fc00000000000 */
.L_x_176:


//--------------------- .nv.global.init           --------------------------
	.section	.nv.global.init,"aw",@progbits
.nv.global.init:
	.type		$str$27,@object
	.size		$str$27,($str$28 - $str$27)
$str$27:
        /*0000*/ 	.byte	0x28, 0x61, 0x64, 0x64, 0x72, 0x65, 0x73, 0x73, 0x20, 0x26, 0x20, 0x6d, 0x61, 0x73, 0x6b, 0x29
        /*0010*/ 	.byte	0x20, 0x3d, 0x3d, 0x20, 0x30, 0x00
	.type		$str$28,@object
	.size		$str$28,($str$26 - $str$28)
$str$28:
        /*0016*/ 	.byte	0x2f, 0x74, 0x6d, 0x70, 0x2f, 0x63, 0x75, 0x74, 0x6c, 0x61, 0x73, 0x73, 0x5f, 0x73, 0x77, 0x65
        /*0026*/ 	.byte	0x65, 0x70, 0x5f, 0x73, 0x72, 0x63, 0x2f, 0x69, 0x6e, 0x63, 0x6c, 0x75, 0x64, 0x65, 0x2f, 0x63
        /*0036*/ 	.byte	0x75, 0x74, 0x65, 0x2f, 0x70, 0x6f, 0x69, 0x6e, 0x74, 0x65, 0x72, 0x5f, 0x66, 0x6c, 0x61, 0x67
        /*0046*/ 	.byte	0x67, 0x65, 0x64, 0x2e, 0x68, 0x70, 0x70, 0x00
	.type		$str$26,@object
	.size		$str$26,($str$25 - $str$26)
$str$26:
        /*004e*/ 	.byte	0x2f, 0x74, 0x6d, 0x70, 0x2f, 0x63, 0x75, 0x74, 0x6c, 0x61, 0x73, 0x73, 0x5f, 0x73, 0x77, 0x65
        /*005e*/ 	.byte	0x65, 0x70, 0x5f, 0x73, 0x72, 0x63, 0x2f, 0x69, 0x6e, 0x63, 0x6c, 0x75, 0x64, 0x65, 0x2f, 0x63
        /*006e*/ 	.byte	0x75, 0x74, 0x65, 0x2f, 0x61, 0x74, 0x6f, 0x6d, 0x2f, 0x63, 0x6f, 0x70, 0x79, 0x5f, 0x74, 0x72
        /*007e*/ 	.byte	0x61, 0x69, 0x74, 0x73, 0x5f, 0x73, 0x6d, 0x31, 0x30, 0x30, 0x2e, 0x68, 0x70, 0x70, 0x00
	.type		$str$25,@object
	.size		$str$25,(__unnamed_1 - $str$25)
$str$25:
        /*008d*/ 	.byte	0x28, 0x28, 0x75, 0x69, 0x6e, 0x74, 0x33, 0x32, 0x5f, 0x74, 0x28, 0x74, 0x68, 0x72, 0x65, 0x61
        /*009d*/ 	.byte	0x64, 0x49, 0x64, 0x78, 0x2e, 0x78, 0x29, 0x20, 0x2f, 0x20, 0x33, 0x32, 0x29, 0x20, 0x25, 0x20
        /*00ad*/ 	.byte	0x34, 0x29, 0x20, 0x3d, 0x3d, 0x20, 0x28, 0x28, 0x28, 0x74, 0x6d, 0x65, 0x6d, 0x5f, 0x61, 0x64
        /*00bd*/ 	.byte	0x64, 0x72, 0x20, 0x3e, 0x3e, 0x20, 0x31, 0x36, 0x29, 0x20, 0x2f, 0x20, 0x33, 0x32, 0x29, 0x20
        /*00cd*/ 	.byte	0x25, 0x20, 0x34, 0x29, 0x00
	.type		__unnamed_1,@object
	.size		__unnamed_1,(__unnamed_2 - __unnamed_1)
__unnamed_1:
        /*00d2*/ 	.byte	0x61, 0x75, 0x74, 0x6f, 0x20, 0x63, 0x75, 0x74, 0x65, 0x3a, 0x3a, 0x61, 0x73, 0x5f, 0x70, 0x6f
        /* <DEDUP_REMOVED lines=24> */
        /*0262*/ 	.byte	0x3c, 0x34, 0x30, 0x39, 0x36, 0x3e, 0x3e, 0x3e, 0x3e, 0x5d, 0x00
	.type		__unnamed_2,@object
	.size		__unnamed_2,(__unnamed_3 - __unnamed_2)
__unnamed_2:
        /* <DEDUP_REMOVED lines=26> */
	.type		__unnamed_3,@object
	.size		__unnamed_3,(.L_3 - __unnamed_3)
__unnamed_3:
        /* <DEDUP_REMOVED lines=40> */
        /*0688*/ 	.byte	0x74, 0x65, 0x3a, 0x3a, 0x43, 0x3c, 0x30, 0x3e, 0x3e, 0x3e, 0x3e, 0x5d, 0x00
.L_3:


//--------------------- .nv.shared._ZN7cutlass13device_kernelINS_4gemm6kernel13GemmUniversalIN4cute5tupleIJiiiiEEENS1_10collective13CollectiveMmaINS1_35MainloopSm100TmaUmmaWarpSpecializedILi6ELi2ELi4ENS5_IJNS4_1CILi1EEESB_SB_EEEEENS5_IJNSA_ILi64EEENSA_ILi256EEENSA_ILi32EEEEEENS_12float_e5m2_tENS5_IJlSB_lEEESI_SJ_NS4_8TiledMMAINS4_8MMA_AtomIJNS4_10MMA_TraitsINS4_19SM100_MMA_F8F6F4_SSEJSI_SI_fSE_SF_NS4_17integral_constantINS4_4UMMA5MajorELSQ_0EEESR_NSO_INSP_7ScaleInELSS_0EEEST_EEEEEENS4_6LayoutISC_NS5_IJNSA_ILi0EEESX_SX_EEEEENS5_IJNS4_10UnderscoreES10_S10_EEEEENS4_13SM90_TMA_LOADENS4_14ComposedLayoutINS4_7SwizzleILi1ELi4ELi3EEENS4_18smem_ptr_flag_bitsILi8EEENSW_INS5_IJNSA_ILi8EEESG_EEENS5_IJSG_SB_EEEEEEEvNS4_8identityES13_S1D_vS1E_EENS_8epilogue10collective18CollectiveEpilogueINS1G_23Sm100TmaWarpSpecializedILi4ELi2ELi32ELb0ELb0EEEJSH_NS5_IJNSW_ISE_SB_EES1L_EEESI_SJ_SI_SJ_NS1G_6fusion15FusionCallbacksIS1K_NS1N_17LinearCombinationISI_fSI_fLNS_15FloatRoundStyleE2EEESH_S1M_JEEENS4_5SM1004TMEM4LOAD26SM100_TMEM_LOAD_16dp32b32xES13_NS14_INS15_ILi2ELi4ELi3EEES18_NSW_INS5_IJS19_SE_EEENS5_IJSE_SB_EEEEEEENS4_39AutoVectorizingCopyWithAssumedAlignmentILi128EEENS4_14SM90_TMA_STOREES21_S23_S23_EEEvvEEEEvNT_6ParamsE --------------------------
	.section	.nv.shared._ZN7cutlass13device_kernelINS_4gemm6kernel13GemmUniversalIN4cute5tupleIJiiiiEEENS1_10collective13CollectiveMmaINS1_35MainloopSm100TmaUmmaWarpSpecializedILi6ELi2ELi4ENS5_IJNS4_1CILi1EEESB_SB_EEEEENS5_IJNSA_ILi64EEENSA_ILi256EEENSA_ILi32EEEEEENS_12float_e5m2_tENS5_IJlSB_lEEESI_SJ_NS4_8TiledMMAINS4_8MMA_AtomIJNS4_10MMA_TraitsINS4_19SM100_MMA_F8F6F4_SSEJSI_SI_fSE_SF_NS4_17integral_constantINS4_4UMMA5MajorELSQ_0EEESR_NSO_INSP_7ScaleInELSS_0EEEST_EEEEEENS4_6LayoutISC_NS5_IJNSA_ILi0EEESX_SX_EEEEENS5_IJNS4_10UnderscoreES10_S10_EEEEENS4_13SM90_TMA_LOADENS4_14ComposedLayoutINS4_7SwizzleILi1ELi4ELi3EEENS4_18smem_ptr_flag_bitsILi8EEENSW_INS5_IJNSA_ILi8EEESG_EEENS5_IJSG_SB_EEEEEEEvNS4_8identityES13_S1D_vS1E_EENS_8epilogue10collective18CollectiveEpilogueINS1G_23Sm100TmaWarpSpecializedILi4ELi2ELi32ELb0ELb0EEEJSH_NS5_IJNSW_ISE_SB_EES1L_EEESI_SJ_SI_SJ_NS1G_6fusion15FusionCallbacksIS1K_NS1N_17LinearCombinationISI_fSI_fLNS_15FloatRoundStyleE2EEESH_S1M_JEEENS4_5SM1004TMEM4LOAD26SM100_TMEM_LOAD_16dp32b32xES13_NS14_INS15_ILi2ELi4ELi3EEES18_NSW_INS5_IJS19_SE_EEENS5_IJSE_SB_EEEEEEENS4_39AutoVectorizingCopyWithAssumedAlignmentILi128EEENS4_14SM90_TMA_STOREES21_S23_S23_EEEvvEEEEvNT_6ParamsE,"aw",@nobits
	.sectionflags	@""
	.align	16
	.zero		1024


//--------------------- .nv.shared.reserved.0     --------------------------
	.section	.nv.shared.reserved.0,"aw",@nobits
	.weak		__nv_reservedSMEM_offset_0_alias
	.size		__nv_reservedSMEM_offset_0_alias, 0, 64
	.other		__nv_reservedSMEM_offset_0_alias,@"STO_CUDA_RESERVED_SHARED STV_DEFAULT"
__nv_reservedSMEM_offset_0_alias:
	.zero		0
.nv.shared.reserved.0:
	.zero		64
	.weak		__nv_reservedSMEM_tcgen05_partition
	.type		__nv_reservedSMEM_tcgen05_partition,@object
	.size		__nv_reservedSMEM_tcgen05_partition,(.L_0 - __nv_reservedSMEM_tcgen05_partition)
__nv_reservedSMEM_tcgen05_partition:
	.zero		32
.L_0:


//--------------------- .nv.global                --------------------------
	.section	.nv.global,"aw",@nobits
.nv.global:
	.type		_ZN40_INTERNAL_44ed06a5_4_k_cu_ba29729f_303384cute1_E,@object
	.size		_ZN40_INTERNAL_44ed06a5_4_k_cu_ba29729f_303384cute1_E,(_ZN40_INTERNAL_44ed06a5_4_k_cu_ba29729f_303384cuda3std3__45__cpo6cbeginE - _ZN40_INTERNAL_44ed06a5_4_k_cu_ba29729f_303384cute1_E)
_ZN40_INTERNAL_44ed06a5_4_k_cu_ba29729f_303384cute1_E:
	.zero		1
	.type		_ZN40_INTERNAL_44ed06a5_4_k_cu_ba29729f_303384cuda3std3__45__cpo6cbeginE,@object
	.size		_ZN40_INTERNAL_44ed06a5_4_k_cu_ba29729f_303384cuda3std3__45__cpo6cbeginE,(_ZN40_INTERNAL_44ed06a5_4_k_cu_ba29729f_303384cuda3std3__48in_placeE - _ZN40_INTERNAL_44ed06a5_4_k_cu_ba29729f_303384cuda3std3__45__cpo6cbeginE)
_ZN40_INTERNAL_44ed06a5_4_k_cu_ba29729f_303384cuda3std3__45__cpo6cbeginE:
	.zero		1
	.type		_ZN40_INTERNAL_44ed06a5_4_k_cu_ba29729f_303384cuda3std3__48in_placeE,@object
	.size		_ZN40_INTERNAL_44ed06a5_4_k_cu_ba29729f_303384cuda3std3__48in_placeE,(_ZN40_INTERNAL_44ed06a5_4_k_cu_ba29729f_303384cuda3std6ranges3__45__cpo9iter_moveE - _ZN40_INTERNAL_44ed06a5_4_k_cu_ba29729f_303384cuda3std3__48in_placeE)
_ZN40_INTERNAL_44ed06a5_4_k_cu_ba29729f_303384cuda3std3__48in_placeE:
	.zero		1
	.type		_ZN40_INTERNAL_44ed06a5_4_k_cu_ba29729f_303384cuda3std6ranges3__45__cpo9iter_moveE,@object
	.size		_ZN40_INTERNAL_44ed06a5_4_k_cu_ba29729f_303384cuda3std6ranges3__45__cpo9iter_moveE,(_ZN40_INTERNAL_44ed06a5_4_k_cu_ba29729f_303384cuda3std3__45__cpo5beginE - _ZN40_INTERNAL_44ed06a5_4_k_cu_ba29729f_303384cuda3std6ranges3__45__cpo9iter_moveE)
_ZN40_INTERNAL_44ed06a5_4_k_cu_ba29729f_303384cuda3std6ranges3__45__cpo9iter_moveE:
	.zero		1
	.type		_ZN40_INTERNAL_44ed06a5_4_k_cu_ba29729f_303384cuda3std3__45__cpo5beginE,@object
	.size		_ZN40_INTERNAL_44ed06a5_4_k_cu_ba29729f_303384cuda3std3__45__cpo5beginE,(_ZN40_INTERNAL_44ed06a5_4_k_cu_ba29729f_303384cuda3std3__442_GLOBAL__N__44ed06a5_4_k_cu_ba29729f_303386ignoreE - _ZN40_INTERNAL_44ed06a5_4_k_cu_ba29729f_303384cuda3std3__45__cpo5beginE)
_ZN40_INTERNAL_44ed06a5_4_k_cu_ba29729f_303384cuda3std3__45__cpo5beginE:
	.zero		1
	.type		_ZN40_INTERNAL_44ed06a5_4_k_cu_ba29729f_303384cuda3std3__442_GLOBAL__N__44ed06a5_4_k_cu_ba29729f_303386ignoreE,@object
	.size		_ZN40_INTERNAL_44ed06a5_4_k_cu_ba29729f_303384cuda3std3__442_GLOBAL__N__44ed06a5_4_k_cu_ba29729f_303386ignoreE,(_ZN40_INTERNAL_44ed06a5_4_k_cu_ba29729f_303384cute7productE - _ZN40_INTERNAL_44ed06a5_4_k_cu_ba29729f_303384cuda3std3__442_GLOBAL__N__44ed06a5_4_k_cu_ba29729f_303386ignoreE)
_ZN40_INTERNAL_44ed06a5_4_k_cu_ba29729f_303384cuda3std3__442_GLOBAL__N__44ed06a5_4_k_cu_ba29729f_303386ignoreE:
	.zero		1
	.type		_ZN40_INTERNAL_44ed06a5_4_k_cu_ba29729f_303384cute7productE,@object
	.size		_ZN40_INTERNAL_44ed06a5_4_k_cu_ba29729f_303384cute7productE,(_ZN40_INTERNAL_44ed06a5_4_k_cu_ba29729f_303384cuda3std3__45__cpo3endE - _ZN40_INTERNAL_44ed06a5_4_k_cu_ba29729f_303384cute7productE)
_ZN40_INTERNAL_44ed06a5_4_k_cu_ba29729f_303384cute7productE:
	.zero		1
	.type		_ZN40_INTERNAL_44ed06a5_4_k_cu_ba29729f_303384cuda3std3__45__cpo3endE,@object
	.size		_ZN40_INTERNAL_44ed06a5_4_k_cu_ba29729f_303384cuda3std3__45__cpo3endE,(_ZN40_INTERNAL_44ed06a5_4_k_cu_ba29729f_303384cuda3std3__419piecewise_constructE - _ZN40_INTERNAL_44ed06a5_4_k_cu_ba29729f_303384cuda3std3__45__cpo3endE)
_ZN40_INTERNAL_44ed06a5_4_k_cu_ba29729f_303384cuda3std3__45__cpo3endE:
	.zero		1
	.type		_ZN40_INTERNAL_44ed06a5_4_k_cu_ba29729f_303384cuda3std3__419piecewise_constructE,@object
	.size		_ZN40_INTERNAL_44ed06a5_4_k_cu_ba29729f_303384cuda3std3__419piecewise_constructE,(_ZN40_INTERNAL_44ed06a5_4_k_cu_ba29729f_303384cuda3std3__45__cpo4cendE - _ZN40_INTERNAL_44ed06a5_4_k_cu_ba29729f_303384cuda3std3__419piecewise_constructE)
_ZN40_INTERNAL_44ed06a5_4_k_cu_ba29729f_303384cuda3std3__419piecewise_constructE:
	.zero		1
	.type		_ZN40_INTERNAL_44ed06a5_4_k_cu_ba29729f_303384cuda3std3__45__cpo4cendE,@object
	.size		_ZN40_INTERNAL_44ed06a5_4_k_cu_ba29729f_303384cuda3std3__45__cpo4cendE,(_ZN40_INTERNAL_44ed06a5_4_k_cu_ba29729f_303384cuda3std6ranges3__45__cpo4swapE - _ZN40_INTERNAL_44ed06a5_4_k_cu_ba29729f_303384cuda3std3__45__cpo4cendE)
_ZN40_INTERNAL_44ed06a5_4_k_cu_ba29729f_303384cuda3std3__45__cpo4cendE:
	.zero		1
	.type		_ZN40_INTERNAL_44ed06a5_4_k_cu_ba29729f_303384cuda3std6ranges3__45__cpo4swapE,@object
	.size		_ZN40_INTERNAL_44ed06a5_4_k_cu_ba29729f_303384cuda3std6ranges3__45__cpo4swapE,(.L_11 - _ZN40_INTERNAL_44ed06a5_4_k_cu_ba29729f_303384cuda3std6ranges3__45__cpo4swapE)
_ZN40_INTERNAL_44ed06a5_4_k_cu_ba29729f_303384cuda3std6ranges3__45__cpo4swapE:
	.zero		1
.L_11:


//--------------------- .nv.constant0._ZN7cutlass13device_kernelINS_4gemm6kernel13GemmUniversalIN4cute5tupleIJiiiiEEENS1_10collective13CollectiveMmaINS1_35MainloopSm100TmaUmmaWarpSpecializedILi6ELi2ELi4ENS5_IJNS4_1CILi1EEESB_SB_EEEEENS5_IJNSA_ILi64EEENSA_ILi256EEENSA_ILi32EEEEEENS_12float_e5m2_tENS5_IJlSB_lEEESI_SJ_NS4_8TiledMMAINS4_8MMA_AtomIJNS4_10MMA_TraitsINS4_19SM100_MMA_F8F6F4_SSEJSI_SI_fSE_SF_NS4_17integral_constantINS4_4UMMA5MajorELSQ_0EEESR_NSO_INSP_7ScaleInELSS_0EEEST_EEEEEENS4_6LayoutISC_NS5_IJNSA_ILi0EEESX_SX_EEEEENS5_IJNS4_10UnderscoreES10_S10_EEEEENS4_13SM90_TMA_LOADENS4_14ComposedLayoutINS4_7SwizzleILi1ELi4ELi3EEENS4_18smem_ptr_flag_bitsILi8EEENSW_INS5_IJNSA_ILi8EEESG_EEENS5_IJSG_SB_EEEEEEEvNS4_8identityES13_S1D_vS1E_EENS_8epilogue10collective18CollectiveEpilogueINS1G_23Sm100TmaWarpSpecializedILi4ELi2ELi32ELb0ELb0EEEJSH_NS5_IJNSW_ISE_SB_EES1L_EEESI_SJ_SI_SJ_NS1G_6fusion15FusionCallbacksIS1K_NS1N_17LinearCombinationISI_fSI_fLNS_15FloatRoundStyleE2EEESH_S1M_JEEENS4_5SM1004TMEM4LOAD26SM100_TMEM_LOAD_16dp32b32xES13_NS14_INS15_ILi2ELi4ELi3EEES18_NSW_INS5_IJS19_SE_EEENS5_IJSE_SB_EEEEEEENS4_39AutoVectorizingCopyWithAssumedAlignmentILi128EEENS4_14SM90_TMA_STOREES21_S23_S23_EEEvvEEEEvNT_6ParamsE --------------------------
	.section	.nv.constant0._ZN7cutlass13device_kernelINS_4gemm6kernel13GemmUniversalIN4cute5tupleIJiiiiEEENS1_10collective13CollectiveMmaINS1_35MainloopSm100TmaUmmaWarpSpecializedILi6ELi2ELi4ENS5_IJNS4_1CILi1EEESB_SB_EEEEENS5_IJNSA_ILi64EEENSA_ILi256EEENSA_ILi32EEEEEENS_12float_e5m2_tENS5_IJlSB_lEEESI_SJ_NS4_8TiledMMAINS4_8MMA_AtomIJNS4_10MMA_TraitsINS4_19SM100_MMA_F8F6F4_SSEJSI_SI_fSE_SF_NS4_17integral_constantINS4_4UMMA5MajorELSQ_0EEESR_NSO_INSP_7ScaleInELSS_0EEEST_EEEEEENS4_6LayoutISC_NS5_IJNSA_ILi0EEESX_SX_EEEEENS5_IJNS4_10UnderscoreES10_S10_EEEEENS4_13SM90_TMA_LOADENS4_14ComposedLayoutINS4_7SwizzleILi1ELi4ELi3EEENS4_18smem_ptr_flag_bitsILi8EEENSW_INS5_IJNSA_ILi8EEESG_EEENS5_IJSG_SB_EEEEEEEvNS4_8identityES13_S1D_vS1E_EENS_8epilogue10collective18CollectiveEpilogueINS1G_23Sm100TmaWarpSpecializedILi4ELi2ELi32ELb0ELb0EEEJSH_NS5_IJNSW_ISE_SB_EES1L_EEESI_SJ_SI_SJ_NS1G_6fusion15FusionCallbacksIS1K_NS1N_17LinearCombinationISI_fSI_fLNS_15FloatRoundStyleE2EEESH_S1M_JEEENS4_5SM1004TMEM4LOAD26SM100_TMEM_LOAD_16dp32b32xES13_NS14_INS15_ILi2ELi4ELi3EEES18_NSW_INS5_IJS19_SE_EEENS5_IJSE_SB_EEEEEEENS4_39AutoVectorizingCopyWithAssumedAlignmentILi128EEENS4_14SM90_TMA_STOREES21_S23_S23_EEEvvEEEEvNT_6ParamsE,"a",@progbits
	.sectionflags	@""
	.align	4
.nv.constant0._ZN7cutlass13device_kernelINS_4gemm6kernel13GemmUniversalIN4cute5tupleIJiiiiEEENS1_10collective13CollectiveMmaINS1_35MainloopSm100TmaUmmaWarpSpecializedILi6ELi2ELi4ENS5_IJNS4_1CILi1EEESB_SB_EEEEENS5_IJNSA_ILi64EEENSA_ILi256EEENSA_ILi32EEEEEENS_12float_e5m2_tENS5_IJlSB_lEEESI_SJ_NS4_8TiledMMAINS4_8MMA_AtomIJNS4_10MMA_TraitsINS4_19SM100_MMA_F8F6F4_SSEJSI_SI_fSE_SF_NS4_17integral_constantINS4_4UMMA5MajorELSQ_0EEESR_NSO_INSP_7ScaleInELSS_0EEEST_EEEEEENS4_6LayoutISC_NS5_IJNSA_ILi0EEESX_SX_EEEEENS5_IJNS4_10UnderscoreES10_S10_EEEEENS4_13SM90_TMA_LOADENS4_14ComposedLayoutINS4_7SwizzleILi1ELi4ELi3EEENS4_18smem_ptr_flag_bitsILi8EEENSW_INS5_IJNSA_ILi8EEESG_EEENS5_IJSG_SB_EEEEEEEvNS4_8identityES13_S1D_vS1E_EENS_8epilogue10collective18CollectiveEpilogueINS1G_23Sm100TmaWarpSpecializedILi4ELi2ELi32ELb0ELb0EEEJSH_NS5_IJNSW_ISE_SB_EES1L_EEESI_SJ_SI_SJ_NS1G_6fusion15FusionCallbacksIS1K_NS1N_17LinearCombinationISI_fSI_fLNS_15FloatRoundStyleE2EEESH_S1M_JEEENS4_5SM1004TMEM4LOAD26SM100_TMEM_LOAD_16dp32b32xES13_NS14_INS15_ILi2ELi4ELi3EEES18_NSW_INS5_IJS19_SE_EEENS5_IJSE_SB_EEEEEEENS4_39AutoVectorizingCopyWithAssumedAlignmentILi128EEENS4_14SM90_TMA_STOREES21_S23_S23_EEEvvEEEEvNT_6ParamsE:
	.zero		2944


//--------------------- SYMBOLS --------------------------

	.type		.nv.reservedSmem.offset0,@object
	.size		.nv.reservedSmem.offset0,0x4
	.type		.nv.reservedSmem.cap,@object
	.size		.nv.reservedSmem.cap,0x4
	.type		__assertfail,@function
